	.target	sm_90a

	.elftype	@"ET_EXEC"


//--------------------- .note.nv.tkinfo           --------------------------
	.section	.note.nv.tkinfo,"",@"SHT_NOTE"
	.sectionflags	@"SHF_NOTE_NV_TKINFO"
	.tkinfo
        /*0018*/ 	.word	0x00000002
        /*0030*/ 	.string	""
        /*0030*/ 	.string	"ptxas"
        /*0030*/ 	.string	"Cuda compilation tools, release 13.0, V13.0.88"
        /*0030*/ 	.string	"Build cuda_13.0.r13.0/compiler.36424714_0"
        /*0030*/ 	.string	"-arch sm_90a -m 64 "



//--------------------- .note.nv.cuinfo           --------------------------
	.section	.note.nv.cuinfo,"",@"SHT_NOTE"
	.sectionflags	@"SHF_NOTE_NV_CUINFO"
        /*0018*/ 	.short	0x0002
        /*001a*/ 	.short	0x005a
        /*001c*/ 	.short	0x0082
	.zero		2


//--------------------- .nv.info                  --------------------------
	.section	.nv.info,"",@"SHT_CUDA_INFO"
	.align	4


	//----- nvinfo : EIATTR_REGCOUNT
	.align		4
        /*0000*/ 	.byte	0x04, 0x2f
        /*0002*/ 	.short	(.L_12 - .L_11)
	.align		4
.L_11:
        /*0004*/ 	.word	index@(_ZN7cutlass13device_kernelIN5flash19enable_sm80_to_sm89INS1_16FlashAttnFwdSm80INS1_25CollectiveMainloopFwdSm80ILi4ELi1ELb0EN4cute5tupleIJNS5_1CILi128EEENS7_ILi80EEENS7_ILi64EEEEEELi64ENS_10bfloat16_tEfNS_4arch4Sm80ELb1ELb0ELb1ELb1ELb0ELb1ELb1ELb1EEENS1_21CollectiveEpilogueFwdINS6_IJS8_SA_S9_EEENS6_IJNS7_ILi1EEESI_SI_EEESC_SE_Li128ELb1ELb1ELb1ELb0EEENS1_36VarlenDynamicPersistentTileSchedulerILi128ELi80ELi128ELi128ELb1ELb1ELb0ELb1ELb1ELb1EEEEEEEEEvNT_6ParamsE)
        /*0008*/ 	.word	0x00000004


	//----- nvinfo : EIATTR_FRAME_SIZE
	.align		4
.L_12:
        /*000c*/ 	.byte	0x04, 0x11
        /*000e*/ 	.short	(.L_14 - .L_13)
	.align		4
.L_13:
        /*0010*/ 	.word	index@(_ZN7cutlass13device_kernelIN5flash19enable_sm80_to_sm89INS1_16FlashAttnFwdSm80INS1_25CollectiveMainloopFwdSm80ILi4ELi1ELb0EN4cute5tupleIJNS5_1CILi128EEENS7_ILi80EEENS7_ILi64EEEEEELi64ENS_10bfloat16_tEfNS_4arch4Sm80ELb1ELb0ELb1ELb1ELb0ELb1ELb1ELb1EEENS1_21CollectiveEpilogueFwdINS6_IJS8_SA_S9_EEENS6_IJNS7_ILi1EEESI_SI_EEESC_SE_Li128ELb1ELb1ELb1ELb0EEENS1_36VarlenDynamicPersistentTileSchedulerILi128ELi80ELi128ELi128ELb1ELb1ELb0ELb1ELb1ELb1EEEEEEEEEvNT_6ParamsE)
        /*0014*/ 	.word	0x00000000


	//----- nvinfo : EIATTR_REGCOUNT
	.align		4
.L_14:
        /*0018*/ 	.byte	0x04, 0x2f
        /*001a*/ 	.short	(.L_16 - .L_15)
	.align		4
.L_15:
        /*001c*/ 	.word	index@(_ZN7cutlass13device_kernelIN5flash19enable_sm80_to_sm89INS1_16FlashAttnFwdSm80INS1_25CollectiveMainloopFwdSm80ILi4ELi1ELb0EN4cute5tupleIJNS5_1CILi128EEENS7_ILi80EEENS7_ILi64EEEEEELi64ENS_10bfloat16_tEfNS_4arch4Sm80ELb1ELb0ELb1ELb1ELb0ELb0ELb1ELb1EEENS1_21CollectiveEpilogueFwdINS6_IJS8_SA_S9_EEENS6_IJNS7_ILi1EEESI_SI_EEESC_SE_Li128ELb1ELb1ELb1ELb0EEENS1_36VarlenDynamicPersistentTileSchedulerILi128ELi80ELi128ELi128ELb1ELb1ELb0ELb1ELb1ELb1EEEEEEEEEvNT_6ParamsE)
        /*0020*/ 	.word	0x00000004


	//----- nvinfo : EIATTR_FRAME_SIZE
	.align		4
.L_16:
        /*0024*/ 	.byte	0x04, 0x11
        /*0026*/ 	.short	(.L_18 - .L_17)
	.align		4
.L_17:
        /*0028*/ 	.word	index@(_ZN7cutlass13device_kernelIN5flash19enable_sm80_to_sm89INS1_16FlashAttnFwdSm80INS1_25CollectiveMainloopFwdSm80ILi4ELi1ELb0EN4cute5tupleIJNS5_1CILi128EEENS7_ILi80EEENS7_ILi64EEEEEELi64ENS_10bfloat16_tEfNS_4arch4Sm80ELb1ELb0ELb1ELb1ELb0ELb0ELb1ELb1EEENS1_21CollectiveEpilogueFwdINS6_IJS8_SA_S9_EEENS6_IJNS7_ILi1EEESI_SI_EEESC_SE_Li128ELb1ELb1ELb1ELb0EEENS1_36VarlenDynamicPersistentTileSchedulerILi128ELi80ELi128ELi128ELb1ELb1ELb0ELb1ELb1ELb1EEEEEEEEEvNT_6ParamsE)
        /*002c*/ 	.word	0x00000000


	//----- nvinfo : EIATTR_REGCOUNT
	.align		4
.L_18:
        /*0030*/ 	.byte	0x04, 0x2f
        /*0032*/ 	.short	(.L_20 - .L_19)
	.align		4
.L_19:
        /*0034*/ 	.word	index@(_ZN7cutlass13device_kernelIN5flash19enable_sm80_to_sm89INS1_16FlashAttnFwdSm80INS1_25CollectiveMainloopFwdSm80ILi4ELi1ELb0EN4cute5tupleIJNS5_1CILi128EEENS7_ILi112EEENS7_ILi64EEEEEELi64ENS_10bfloat16_tEfNS_4arch4Sm80ELb1ELb0ELb1ELb0ELb0ELb0ELb1ELb1EEENS1_21CollectiveEpilogueFwdINS6_IJS8_SA_S9_EEENS6_IJNS7_ILi1EEESI_SI_EEESC_SE_Li128ELb0ELb1ELb1ELb0EEENS1_30DynamicPersistentTileSchedulerILi128ELi128ELb1ELb1ELb0EEEEEEEEEvNT_6ParamsE)
        /*0038*/ 	.word	0x00000004


	//----- nvinfo : EIATTR_FRAME_SIZE
	.align		4
.L_20:
        /*003c*/ 	.byte	0x04, 0x11
        /*003e*/ 	.short	(.L_22 - .L_21)
	.align		4
.L_21:
        /*0040*/ 	.word	index@(_ZN7cutlass13device_kernelIN5flash19enable_sm80_to_sm89INS1_16FlashAttnFwdSm80INS1_25CollectiveMainloopFwdSm80ILi4ELi1ELb0EN4cute5tupleIJNS5_1CILi128EEENS7_ILi112EEENS7_ILi64EEEEEELi64ENS_10bfloat16_tEfNS_4arch4Sm80ELb1ELb0ELb1ELb0ELb0ELb0ELb1ELb1EEENS1_21CollectiveEpilogueFwdINS6_IJS8_SA_S9_EEENS6_IJNS7_ILi1EEESI_SI_EEESC_SE_Li128ELb0ELb1ELb1ELb0EEENS1_30DynamicPersistentTileSchedulerILi128ELi128ELb1ELb1ELb0EEEEEEEEEvNT_6ParamsE)
        /*0044*/ 	.word	0x00000000


	//----- nvinfo : EIATTR_REGCOUNT
	.align		4
.L_22:
        /*0048*/ 	.byte	0x04, 0x2f
        /*004a*/ 	.short	(.L_24 - .L_23)
	.align		4
.L_23:
        /*004c*/ 	.word	index@(_ZN7cutlass13device_kernelIN5flash19enable_sm80_to_sm89INS1_16FlashAttnFwdSm80INS1_25CollectiveMainloopFwdSm80ILi4ELi1ELb0EN4cute5tupleIJNS5_1CILi128EEENS7_ILi80EEENS7_ILi64EEEEEELi64ENS_10bfloat16_tEfNS_4arch4Sm80ELb0ELb1ELb1ELb1ELb0ELb1ELb1ELb1EEENS1_21CollectiveEpilogueFwdINS6_IJS8_SA_S9_EEENS6_IJNS7_ILi1EEESI_SI_EEESC_SE_Li128ELb1ELb1ELb1ELb0EEENS1_36VarlenDynamicPersistentTileSchedulerILi128ELi80ELi128ELi128ELb1ELb1ELb0ELb1ELb0ELb1EEEEEEEEEvNT_6ParamsE)
        /*0050*/ 	.word	0x00000004


	//----- nvinfo : EIATTR_FRAME_SIZE
	.align		4
.L_24:
        /*0054*/ 	.byte	0x04, 0x11
        /*0056*/ 	.short	(.L_26 - .L_25)
	.align		4
.L_25:
        /*0058*/ 	.word	index@(_ZN7cutlass13device_kernelIN5flash19enable_sm80_to_sm89INS1_16FlashAttnFwdSm80INS1_25CollectiveMainloopFwdSm80ILi4ELi1ELb0EN4cute5tupleIJNS5_1CILi128EEENS7_ILi80EEENS7_ILi64EEEEEELi64ENS_10bfloat16_tEfNS_4arch4Sm80ELb0ELb1ELb1ELb1ELb0ELb1ELb1ELb1EEENS1_21CollectiveEpilogueFwdINS6_IJS8_SA_S9_EEENS6_IJNS7_ILi1EEESI_SI_EEESC_SE_Li128ELb1ELb1ELb1ELb0EEENS1_36VarlenDynamicPersistentTileSchedulerILi128ELi80ELi128ELi128ELb1ELb1ELb0ELb1ELb0ELb1EEEEEEEEEvNT_6ParamsE)
        /*005c*/ 	.word	0x00000000


	//----- nvinfo : EIATTR_REGCOUNT
	.align		4
.L_26:
        /*0060*/ 	.byte	0x04, 0x2f
        /*0062*/ 	.short	(.L_28 - .L_27)
	.align		4
.L_27:
        /*0064*/ 	.word	index@(_ZN7cutlass13device_kernelIN5flash19enable_sm80_to_sm89INS1_16FlashAttnFwdSm80INS1_25CollectiveMainloopFwdSm80ILi4ELi1ELb0EN4cute5tupleIJNS5_1CILi128EEENS7_ILi80EEENS7_ILi64EEEEEELi64ENS_10bfloat16_tEfNS_4arch4Sm80ELb0ELb1ELb1ELb1ELb0ELb0ELb1ELb1EEENS1_21CollectiveEpilogueFwdINS6_IJS8_SA_S9_EEENS6_IJNS7_ILi1EEESI_SI_EEESC_SE_Li128ELb1ELb1ELb1ELb0EEENS1_36VarlenDynamicPersistentTileSchedulerILi128ELi80ELi128ELi128ELb1ELb1ELb0ELb1ELb0ELb1EEEEEEEEEvNT_6ParamsE)
        /*0068*/ 	.word	0x00000004


	//----- nvinfo : EIATTR_FRAME_SIZE
	.align		4
.L_28:
        /*006c*/ 	.byte	0x04, 0x11
        /*006e*/ 	.short	(.L_30 - .L_29)
	.align		4
.L_29:
        /*0070*/ 	.word	index@(_ZN7cutlass13device_kernelIN5flash19enable_sm80_to_sm89INS1_16FlashAttnFwdSm80INS1_25CollectiveMainloopFwdSm80ILi4ELi1ELb0EN4cute5tupleIJNS5_1CILi128EEENS7_ILi80EEENS7_ILi64EEEEEELi64ENS_10bfloat16_tEfNS_4arch4Sm80ELb0ELb1ELb1ELb1ELb0ELb0ELb1ELb1EEENS1_21CollectiveEpilogueFwdINS6_IJS8_SA_S9_EEENS6_IJNS7_ILi1EEESI_SI_EEESC_SE_Li128ELb1ELb1ELb1ELb0EEENS1_36VarlenDynamicPersistentTileSchedulerILi128ELi80ELi128ELi128ELb1ELb1ELb0ELb1ELb0ELb1EEEEEEEEEvNT_6ParamsE)
        /*0074*/ 	.word	0x00000000


	//----- nvinfo : EIATTR_REGCOUNT
	.align		4
.L_30:
        /*0078*/ 	.byte	0x04, 0x2f
        /*007a*/ 	.short	(.L_32 - .L_31)
	.align		4
.L_31:
        /*007c*/ 	.word	index@(_ZN7cutlass13device_kernelIN5flash19enable_sm80_to_sm89INS1_16FlashAttnFwdSm80INS1_25CollectiveMainloopFwdSm80ILi4ELi1ELb0EN4cute5tupleIJNS5_1CILi128EEENS7_ILi96EEENS7_ILi64EEEEEELi64ENS_10bfloat16_tEfNS_4arch4Sm80ELb0ELb1ELb1ELb0ELb0ELb0ELb1ELb1EEENS1_21CollectiveEpilogueFwdINS6_IJS8_SA_S9_EEENS6_IJNS7_ILi1EEESI_SI_EEESC_SE_Li128ELb0ELb1ELb1ELb0EEENS1_19SingleTileSchedulerILb0ELb1ELb1ELi128EEEEEEEEEvNT_6ParamsE)
        /*0080*/ 	.word	0x00000004


	//----- nvinfo : EIATTR_FRAME_SIZE
	.align		4
.L_32:
        /*0084*/ 	.byte	0x04, 0x11
        /*0086*/ 	.short	(.L_34 - .L_33)
	.align		4
.L_33:
        /*0088*/ 	.word	index@(_ZN7cutlass13device_kernelIN5flash19enable_sm80_to_sm89INS1_16FlashAttnFwdSm80INS1_25CollectiveMainloopFwdSm80ILi4ELi1ELb0EN4cute5tupleIJNS5_1CILi128EEENS7_ILi96EEENS7_ILi64EEEEEELi64ENS_10bfloat16_tEfNS_4arch4Sm80ELb0ELb1ELb1ELb0ELb0ELb0ELb1ELb1EEENS1_21CollectiveEpilogueFwdINS6_IJS8_SA_S9_EEENS6_IJNS7_ILi1EEESI_SI_EEESC_SE_Li128ELb0ELb1ELb1ELb0EEENS1_19SingleTileSchedulerILb0ELb1ELb1ELi128EEEEEEEEEvNT_6ParamsE)
        /*008c*/ 	.word	0x00000000


	//----- nvinfo : EIATTR_REGCOUNT
	.align		4
.L_34:
        /*0090*/ 	.byte	0x04, 0x2f
        /*0092*/ 	.short	(.L_36 - .L_35)
	.align		4
.L_35:
        /*0094*/ 	.word	index@(_ZN7cutlass13device_kernelIN5flash19enable_sm80_to_sm89INS1_16FlashAttnFwdSm80INS1_25CollectiveMainloopFwdSm80ILi4ELi1ELb0EN4cute5tupleIJNS5_1CILi128EEENS7_ILi80EEENS7_ILi64EEEEEELi64ENS_10bfloat16_tEfNS_4arch4Sm80ELb0ELb0ELb1ELb1ELb0ELb1ELb1ELb1EEENS1_21CollectiveEpilogueFwdINS6_IJS8_SA_S9_EEENS6_IJNS7_ILi1EEESI_SI_EEESC_SE_Li128ELb1ELb1ELb1ELb0EEENS1_36VarlenDynamicPersistentTileSchedulerILi128ELi80ELi128ELi128ELb1ELb1ELb0ELb0ELb1ELb1EEEEEEEEEvNT_6ParamsE)
        /*0098*/ 	.word	0x00000004


	//----- nvinfo : EIATTR_FRAME_SIZE
	.align		4
.L_36:
        /*009c*/ 	.byte	0x04, 0x11
        /*009e*/ 	.short	(.L_38 - .L_37)
	.align		4
.L_37:
        /*00a0*/ 	.word	index@(_ZN7cutlass13device_kernelIN5flash19enable_sm80_to_sm89INS1_16FlashAttnFwdSm80INS1_25CollectiveMainloopFwdSm80ILi4ELi1ELb0EN4cute5tupleIJNS5_1CILi128EEENS7_ILi80EEENS7_ILi64EEEEEELi64ENS_10bfloat16_tEfNS_4arch4Sm80ELb0ELb0ELb1ELb1ELb0ELb1ELb1ELb1EEENS1_21CollectiveEpilogueFwdINS6_IJS8_SA_S9_EEENS6_IJNS7_ILi1EEESI_SI_EEESC_SE_Li128ELb1ELb1ELb1ELb0EEENS1_36VarlenDynamicPersistentTileSchedulerILi128ELi80ELi128ELi128ELb1ELb1ELb0ELb0ELb1ELb1EEEEEEEEEvNT_6ParamsE)
        /*00a4*/ 	.word	0x00000000


	//----- nvinfo : EIATTR_REGCOUNT
	.align		4
.L_38:
        /*00a8*/ 	.byte	0x04, 0x2f
        /*00aa*/ 	.short	(.L_40 - .L_39)
	.align		4
.L_39:
        /*00ac*/ 	.word	index@(_ZN7cutlass13device_kernelIN5flash19enable_sm80_to_sm89INS1_16FlashAttnFwdSm80INS1_25CollectiveMainloopFwdSm80ILi4ELi1ELb0EN4cute5tupleIJNS5_1CILi128EEENS7_ILi80EEENS7_ILi64EEEEEELi64ENS_10bfloat16_tEfNS_4arch4Sm80ELb0ELb0ELb1ELb1ELb0ELb0ELb1ELb1EEENS1_21CollectiveEpilogueFwdINS6_IJS8_SA_S9_EEENS6_IJNS7_ILi1EEESI_SI_EEESC_SE_Li128ELb1ELb1ELb1ELb0EEENS1_36VarlenDynamicPersistentTileSchedulerILi128ELi80ELi128ELi128ELb1ELb1ELb0ELb0ELb1ELb1EEEEEEEEEvNT_6ParamsE)
        /*00b0*/ 	.word	0x00000004


	//----- nvinfo : EIATTR_FRAME_SIZE
	.align		4
.L_40:
        /*00b4*/ 	.byte	0x04, 0x11
        /*00b6*/ 	.short	(.L_42 - .L_41)
	.align		4
.L_41:
        /*00b8*/ 	.word	index@(_ZN7cutlass13device_kernelIN5flash19enable_sm80_to_sm89INS1_16FlashAttnFwdSm80INS1_25CollectiveMainloopFwdSm80ILi4ELi1ELb0EN4cute5tupleIJNS5_1CILi128EEENS7_ILi80EEENS7_ILi64EEEEEELi64ENS_10bfloat16_tEfNS_4arch4Sm80ELb0ELb0ELb1ELb1ELb0ELb0ELb1ELb1EEENS1_21CollectiveEpilogueFwdINS6_IJS8_SA_S9_EEENS6_IJNS7_ILi1EEESI_SI_EEESC_SE_Li128ELb1ELb1ELb1ELb0EEENS1_36VarlenDynamicPersistentTileSchedulerILi128ELi80ELi128ELi128ELb1ELb1ELb0ELb0ELb1ELb1EEEEEEEEEvNT_6ParamsE)
        /*00bc*/ 	.word	0x00000000


	//----- nvinfo : EIATTR_REGCOUNT
	.align		4
.L_42:
        /*00c0*/ 	.byte	0x04, 0x2f
        /*00c2*/ 	.short	(.L_44 - .L_43)
	.align		4
.L_43:
        /*00c4*/ 	.word	index@(_ZN7cutlass13device_kernelIN5flash19enable_sm80_to_sm89INS1_16FlashAttnFwdSm80INS1_25CollectiveMainloopFwdSm80ILi4ELi1ELb0EN4cute5tupleIJNS5_1CILi128EEENS7_ILi112EEENS7_ILi64EEEEEELi64ENS_10bfloat16_tEfNS_4arch4Sm80ELb0ELb0ELb1ELb0ELb0ELb0ELb1ELb1EEENS1_21CollectiveEpilogueFwdINS6_IJS8_SA_S9_EEENS6_IJNS7_ILi1EEESI_SI_EEESC_SE_Li128ELb0ELb1ELb1ELb0EEENS1_19SingleTileSchedulerILb0ELb1ELb1ELi128EEEEEEEEEvNT_6ParamsE)
        /*00c8*/ 	.word	0x00000004


	//----- nvinfo : EIATTR_FRAME_SIZE
	.align		4
.L_44:
        /*00cc*/ 	.byte	0x04, 0x11
        /*00ce*/ 	.short	(.L_46 - .L_45)
	.align		4
.L_45:
        /*00d0*/ 	.word	index@(_ZN7cutlass13device_kernelIN5flash19enable_sm80_to_sm89INS1_16FlashAttnFwdSm80INS1_25CollectiveMainloopFwdSm80ILi4ELi1ELb0EN4cute5tupleIJNS5_1CILi128EEENS7_ILi112EEENS7_ILi64EEEEEELi64ENS_10bfloat16_tEfNS_4arch4Sm80ELb0ELb0ELb1ELb0ELb0ELb0ELb1ELb1EEENS1_21CollectiveEpilogueFwdINS6_IJS8_SA_S9_EEENS6_IJNS7_ILi1EEESI_SI_EEESC_SE_Li128ELb0ELb1ELb1ELb0EEENS1_19SingleTileSchedulerILb0ELb1ELb1ELi128EEEEEEEEEvNT_6ParamsE)
        /*00d4*/ 	.word	0x00000000


	//----- nvinfo : EIATTR_MIN_STACK_SIZE
	.align		4
.L_46:
        /*00d8*/ 	.byte	0x04, 0x12
        /*00da*/ 	.short	(.L_48 - .L_47)
	.align		4
.L_47:
        /*00dc*/ 	.word	index@(_ZN7cutlass13device_kernelIN5flash19enable_sm80_to_sm89INS1_16FlashAttnFwdSm80INS1_25CollectiveMainloopFwdSm80ILi4ELi1ELb0EN4cute5tupleIJNS5_1CILi128EEENS7_ILi112EEENS7_ILi64EEEEEELi64ENS_10bfloat16_tEfNS_4arch4Sm80ELb0ELb0ELb1ELb0ELb0ELb0ELb1ELb1EEENS1_21CollectiveEpilogueFwdINS6_IJS8_SA_S9_EEENS6_IJNS7_ILi1EEESI_SI_EEESC_SE_Li128ELb0ELb1ELb1ELb0EEENS1_19SingleTileSchedulerILb0ELb1ELb1ELi128EEEEEEEEEvNT_6ParamsE)
        /*00e0*/ 	.word	0x00000000


	//----- nvinfo : EIATTR_MIN_STACK_SIZE
	.align		4
.L_48:
        /*00e4*/ 	.byte	0x04, 0x12
        /*00e6*/ 	.short	(.L_50 - .L_49)
	.align		4
.L_49:
        /*00e8*/ 	.word	index@(_ZN7cutlass13device_kernelIN5flash19enable_sm80_to_sm89INS1_16FlashAttnFwdSm80INS1_25CollectiveMainloopFwdSm80ILi4ELi1ELb0EN4cute5tupleIJNS5_1CILi128EEENS7_ILi80EEENS7_ILi64EEEEEELi64ENS_10bfloat16_tEfNS_4arch4Sm80ELb0ELb0ELb1ELb1ELb0ELb0ELb1ELb1EEENS1_21CollectiveEpilogueFwdINS6_IJS8_SA_S9_EEENS6_IJNS7_ILi1EEESI_SI_EEESC_SE_Li128ELb1ELb1ELb1ELb0EEENS1_36VarlenDynamicPersistentTileSchedulerILi128ELi80ELi128ELi128ELb1ELb1ELb0ELb0ELb1ELb1EEEEEEEEEvNT_6ParamsE)
        /*00ec*/ 	.word	0x00000000


	//----- nvinfo : EIATTR_MIN_STACK_SIZE
	.align		4
.L_50:
        /*00f0*/ 	.byte	0x04, 0x12
        /*00f2*/ 	.short	(.L_52 - .L_51)
	.align		4
.L_51:
        /*00f4*/ 	.word	index@(_ZN7cutlass13device_kernelIN5flash19enable_sm80_to_sm89INS1_16FlashAttnFwdSm80INS1_25CollectiveMainloopFwdSm80ILi4ELi1ELb0EN4cute5tupleIJNS5_1CILi128EEENS7_ILi80EEENS7_ILi64EEEEEELi64ENS_10bfloat16_tEfNS_4arch4Sm80ELb0ELb0ELb1ELb1ELb0ELb1ELb1ELb1EEENS1_21CollectiveEpilogueFwdINS6_IJS8_SA_S9_EEENS6_IJNS7_ILi1EEESI_SI_EEESC_SE_Li128ELb1ELb1ELb1ELb0EEENS1_36VarlenDynamicPersistentTileSchedulerILi128ELi80ELi128ELi128ELb1ELb1ELb0ELb0ELb1ELb1EEEEEEEEEvNT_6ParamsE)
        /*00f8*/ 	.word	0x00000000


	//----- nvinfo : EIATTR_MIN_STACK_SIZE
	.align		4
.L_52:
        /*00fc*/ 	.byte	0x04, 0x12
        /*00fe*/ 	.short	(.L_54 - .L_53)
	.align		4
.L_53:
        /*0100*/ 	.word	index@(_ZN7cutlass13device_kernelIN5flash19enable_sm80_to_sm89INS1_16FlashAttnFwdSm80INS1_25CollectiveMainloopFwdSm80ILi4ELi1ELb0EN4cute5tupleIJNS5_1CILi128EEENS7_ILi96EEENS7_ILi64EEEEEELi64ENS_10bfloat16_tEfNS_4arch4Sm80ELb0ELb1ELb1ELb0ELb0ELb0ELb1ELb1EEENS1_21CollectiveEpilogueFwdINS6_IJS8_SA_S9_EEENS6_IJNS7_ILi1EEESI_SI_EEESC_SE_Li128ELb0ELb1ELb1ELb0EEENS1_19SingleTileSchedulerILb0ELb1ELb1ELi128EEEEEEEEEvNT_6ParamsE)
        /*0104*/ 	.word	0x00000000


	//----- nvinfo : EIATTR_MIN_STACK_SIZE
	.align		4
.L_54:
        /*0108*/ 	.byte	0x04, 0x12
        /*010a*/ 	.short	(.L_56 - .L_55)
	.align		4
.L_55:
        /*010c*/ 	.word	index@(_ZN7cutlass13device_kernelIN5flash19enable_sm80_to_sm89INS1_16FlashAttnFwdSm80INS1_25CollectiveMainloopFwdSm80ILi4ELi1ELb0EN4cute5tupleIJNS5_1CILi128EEENS7_ILi80EEENS7_ILi64EEEEEELi64ENS_10bfloat16_tEfNS_4arch4Sm80ELb0ELb1ELb1ELb1ELb0ELb0ELb1ELb1EEENS1_21CollectiveEpilogueFwdINS6_IJS8_SA_S9_EEENS6_IJNS7_ILi1EEESI_SI_EEESC_SE_Li128ELb1ELb1ELb1ELb0EEENS1_36VarlenDynamicPersistentTileSchedulerILi128ELi80ELi128ELi128ELb1ELb1ELb0ELb1ELb0ELb1EEEEEEEEEvNT_6ParamsE)
        /*0110*/ 	.word	0x00000000


	//----- nvinfo : EIATTR_MIN_STACK_SIZE
	.align		4
.L_56:
        /*0114*/ 	.byte	0x04, 0x12
        /*0116*/ 	.short	(.L_58 - .L_57)
	.align		4
.L_57:
        /*0118*/ 	.word	index@(_ZN7cutlass13device_kernelIN5flash19enable_sm80_to_sm89INS1_16FlashAttnFwdSm80INS1_25CollectiveMainloopFwdSm80ILi4ELi1ELb0EN4cute5tupleIJNS5_1CILi128EEENS7_ILi80EEENS7_ILi64EEEEEELi64ENS_10bfloat16_tEfNS_4arch4Sm80ELb0ELb1ELb1ELb1ELb0ELb1ELb1ELb1EEENS1_21CollectiveEpilogueFwdINS6_IJS8_SA_S9_EEENS6_IJNS7_ILi1EEESI_SI_EEESC_SE_Li128ELb1ELb1ELb1ELb0EEENS1_36VarlenDynamicPersistentTileSchedulerILi128ELi80ELi128ELi128ELb1ELb1ELb0ELb1ELb0ELb1EEEEEEEEEvNT_6ParamsE)
        /*011c*/ 	.word	0x00000000


	//----- nvinfo : EIATTR_MIN_STACK_SIZE
	.align		4
.L_58:
        /*0120*/ 	.byte	0x04, 0x12
        /*0122*/ 	.short	(.L_60 - .L_59)
	.align		4
.L_59:
        /*0124*/ 	.word	index@(_ZN7cutlass13device_kernelIN5flash19enable_sm80_to_sm89INS1_16FlashAttnFwdSm80INS1_25CollectiveMainloopFwdSm80ILi4ELi1ELb0EN4cute5tupleIJNS5_1CILi128EEENS7_ILi112EEENS7_ILi64EEEEEELi64ENS_10bfloat16_tEfNS_4arch4Sm80ELb1ELb0ELb1ELb0ELb0ELb0ELb1ELb1EEENS1_21CollectiveEpilogueFwdINS6_IJS8_SA_S9_EEENS6_IJNS7_ILi1EEESI_SI_EEESC_SE_Li128ELb0ELb1ELb1ELb0EEENS1_30DynamicPersistentTileSchedulerILi128ELi128ELb1ELb1ELb0EEEEEEEEEvNT_6ParamsE)
        /*0128*/ 	.word	0x00000000


	//----- nvinfo : EIATTR_MIN_STACK_SIZE
	.align		4
.L_60:
        /*012c*/ 	.byte	0x04, 0x12
        /*012e*/ 	.short	(.L_62 - .L_61)
	.align		4
.L_61:
        /*0130*/ 	.word	index@(_ZN7cutlass13device_kernelIN5flash19enable_sm80_to_sm89INS1_16FlashAttnFwdSm80INS1_25CollectiveMainloopFwdSm80ILi4ELi1ELb0EN4cute5tupleIJNS5_1CILi128EEENS7_ILi80EEENS7_ILi64EEEEEELi64ENS_10bfloat16_tEfNS_4arch4Sm80ELb1ELb0ELb1ELb1ELb0ELb0ELb1ELb1EEENS1_21CollectiveEpilogueFwdINS6_IJS8_SA_S9_EEENS6_IJNS7_ILi1EEESI_SI_EEESC_SE_Li128ELb1ELb1ELb1ELb0EEENS1_36VarlenDynamicPersistentTileSchedulerILi128ELi80ELi128ELi128ELb1ELb1ELb0ELb1ELb1ELb1EEEEEEEEEvNT_6ParamsE)
        /*0134*/ 	.word	0x00000000


	//----- nvinfo : EIATTR_MIN_STACK_SIZE
	.align		4
.L_62:
        /*0138*/ 	.byte	0x04, 0x12
        /*013a*/ 	.short	(.L_64 - .L_63)
	.align		4
.L_63:
        /*013c*/ 	.word	index@(_ZN7cutlass13device_kernelIN5flash19enable_sm80_to_sm89INS1_16FlashAttnFwdSm80INS1_25CollectiveMainloopFwdSm80ILi4ELi1ELb0EN4cute5tupleIJNS5_1CILi128EEENS7_ILi80EEENS7_ILi64EEEEEELi64ENS_10bfloat16_tEfNS_4arch4Sm80ELb1ELb0ELb1ELb1ELb0ELb1ELb1ELb1EEENS1_21CollectiveEpilogueFwdINS6_IJS8_SA_S9_EEENS6_IJNS7_ILi1EEESI_SI_EEESC_SE_Li128ELb1ELb1ELb1ELb0EEENS1_36VarlenDynamicPersistentTileSchedulerILi128ELi80ELi128ELi128ELb1ELb1ELb0ELb1ELb1ELb1EEEEEEEEEvNT_6ParamsE)
        /*0140*/ 	.word	0x00000000
.L_64:


//--------------------- .nv.compat                --------------------------
	.section	.nv.compat,"",@"SHT_CUDA_COMPAT_INFO"
	.align	4
        /*0000*/ 	.byte	0x02, 0x09, 0x01, 0x00, 0x02, 0x02, 0x01, 0x00, 0x02, 0x05, 0x05, 0x00, 0x03, 0x07, 0x01, 0x01
        /*0010*/ 	.byte	0x02, 0x03, 0x00, 0x00, 0x02, 0x06, 0x01, 0x00, 0x04, 0x0b, 0x08, 0x00, 0x00, 0x00, 0x00, 0x00
        /*0020*/ 	.byte	0x00, 0x00, 0x00, 0x00


//--------------------- .nv.info._ZN7cutlass13device_kernelIN5flash19enable_sm80_to_sm89INS1_16FlashAttnFwdSm80INS1_25CollectiveMainloopFwdSm80ILi4ELi1ELb0EN4cute5tupleIJNS5_1CILi128EEENS7_ILi112EEENS7_ILi64EEEEEELi64ENS_10bfloat16_tEfNS_4arch4Sm80ELb0ELb0ELb1ELb0ELb0ELb0ELb1ELb1EEENS1_21CollectiveEpilogueFwdINS6_IJS8_SA_S9_EEENS6_IJNS7_ILi1EEESI_SI_EEESC_SE_Li128ELb0ELb1ELb1ELb0EEENS1_19SingleTileSchedulerILb0ELb1ELb1ELi128EEEEEEEEEvNT_6ParamsE --------------------------
	.section	.nv.info._ZN7cutlass13device_kernelIN5flash19enable_sm80_to_sm89INS1_16FlashAttnFwdSm80INS1_25CollectiveMainloopFwdSm80ILi4ELi1ELb0EN4cute5tupleIJNS5_1CILi128EEENS7_ILi112EEENS7_ILi64EEEEEELi64ENS_10bfloat16_tEfNS_4arch4Sm80ELb0ELb0ELb1ELb0ELb0ELb0ELb1ELb1EEENS1_21CollectiveEpilogueFwdINS6_IJS8_SA_S9_EEENS6_IJNS7_ILi1EEESI_SI_EEESC_SE_Li128ELb0ELb1ELb1ELb0EEENS1_19SingleTileSchedulerILb0ELb1ELb1ELi128EEEEEEEEEvNT_6ParamsE,"",@"SHT_CUDA_INFO"
	.sectionflags	@""
	.align	4


	//----- nvinfo : EIATTR_CUDA_API_VERSION
	.align		4
        /*0000*/ 	.byte	0x04, 0x37
        /*0002*/ 	.short	(.L_66 - .L_65)
.L_65:
        /*0004*/ 	.word	0x00000082


	//----- nvinfo : EIATTR_KPARAM_INFO
	.align		4
.L_66:
        /*0008*/ 	.byte	0x04, 0x17
        /*000a*/ 	.short	(.L_68 - .L_67)
.L_67:
        /*000c*/ 	.word	0x00000000
        /*0010*/ 	.short	0x0000
        /*0012*/ 	.short	0x0000
        /*0014*/ 	.byte	0x00, 0xf0, 0x61, 0x10


	//----- nvinfo : EIATTR_SPARSE_MMA_MASK
	.align		4
.L_68:
        /*0018*/ 	.byte	0x03, 0x50
        /*001a*/ 	.short	0x0000


	//----- nvinfo : EIATTR_MAXREG_COUNT
	.align		4
        /*001c*/ 	.byte	0x03, 0x1b
        /*001e*/ 	.short	0x00ff


	//----- nvinfo : EIATTR_MERCURY_ISA_VERSION
	.align		4
        /*0020*/ 	.byte	0x03, 0x5f
        /*0022*/ 	.short	0x0101


	//----- nvinfo : EIATTR_EXIT_INSTR_OFFSETS
	.align		4
        /*0024*/ 	.byte	0x04, 0x1c
        /*0026*/ 	.short	(.L_70 - .L_69)


	//   ....[0]....
.L_69:
        /*0028*/ 	.word	0x00000010


	//----- nvinfo : EIATTR_MAX_THREADS
	.align		4
.L_70:
        /*002c*/ 	.byte	0x04, 0x05
        /*002e*/ 	.short	(.L_72 - .L_71)
.L_71:
        /*0030*/ 	.word	0x00000080
        /*0034*/ 	.word	0x00000001
        /*0038*/ 	.word	0x00000001


	//----- nvinfo : EIATTR_CBANK_PARAM_SIZE
	.align		4
.L_72:
        /*003c*/ 	.byte	0x03, 0x19
        /*003e*/ 	.short	0x0418


	//----- nvinfo : EIATTR_PARAM_CBANK
	.align		4
        /*0040*/ 	.byte	0x04, 0x0a
        /*0042*/ 	.short	(.L_74 - .L_73)
	.align		4
.L_73:
        /*0044*/ 	.word	index@(.nv.constant0._ZN7cutlass13device_kernelIN5flash19enable_sm80_to_sm89INS1_16FlashAttnFwdSm80INS1_25CollectiveMainloopFwdSm80ILi4ELi1ELb0EN4cute5tupleIJNS5_1CILi128EEENS7_ILi112EEENS7_ILi64EEEEEELi64ENS_10bfloat16_tEfNS_4arch4Sm80ELb0ELb0ELb1ELb0ELb0ELb0ELb1ELb1EEENS1_21CollectiveEpilogueFwdINS6_IJS8_SA_S9_EEENS6_IJNS7_ILi1EEESI_SI_EEESC_SE_Li128ELb0ELb1ELb1ELb0EEENS1_19SingleTileSchedulerILb0ELb1ELb1ELi128EEEEEEEEEvNT_6ParamsE)
        /*0048*/ 	.short	0x0210
        /*004a*/ 	.short	0x0418


	//----- nvinfo : EIATTR_SW_WAR
	.align		4
.L_74:
        /*004c*/ 	.byte	0x04, 0x36
        /*004e*/ 	.short	(.L_76 - .L_75)
.L_75:
        /*0050*/ 	.word	0x00000008
.L_76:


//--------------------- .nv.info._ZN7cutlass13device_kernelIN5flash19enable_sm80_to_sm89INS1_16FlashAttnFwdSm80INS1_25CollectiveMainloopFwdSm80ILi4ELi1ELb0EN4cute5tupleIJNS5_1CILi128EEENS7_ILi80EEENS7_ILi64EEEEEELi64ENS_10bfloat16_tEfNS_4arch4Sm80ELb0ELb0ELb1ELb1ELb0ELb0ELb1ELb1EEENS1_21CollectiveEpilogueFwdINS6_IJS8_SA_S9_EEENS6_IJNS7_ILi1EEESI_SI_EEESC_SE_Li128ELb1ELb1ELb1ELb0EEENS1_36VarlenDynamicPersistentTileSchedulerILi128ELi80ELi128ELi128ELb1ELb1ELb0ELb0ELb1ELb1EEEEEEEEEvNT_6ParamsE --------------------------
	.section	.nv.info._ZN7cutlass13device_kernelIN5flash19enable_sm80_to_sm89INS1_16FlashAttnFwdSm80INS1_25CollectiveMainloopFwdSm80ILi4ELi1ELb0EN4cute5tupleIJNS5_1CILi128EEENS7_ILi80EEENS7_ILi64EEEEEELi64ENS_10bfloat16_tEfNS_4arch4Sm80ELb0ELb0ELb1ELb1ELb0ELb0ELb1ELb1EEENS1_21CollectiveEpilogueFwdINS6_IJS8_SA_S9_EEENS6_IJNS7_ILi1EEESI_SI_EEESC_SE_Li128ELb1ELb1ELb1ELb0EEENS1_36VarlenDynamicPersistentTileSchedulerILi128ELi80ELi128ELi128ELb1ELb1ELb0ELb0ELb1ELb1EEEEEEEEEvNT_6ParamsE,"",@"SHT_CUDA_INFO"
	.sectionflags	@""
	.align	4


	//----- nvinfo : EIATTR_CUDA_API_VERSION
	.align		4
        /*0000*/ 	.byte	0x04, 0x37
        /*0002*/ 	.short	(.L_78 - .L_77)
.L_77:
        /*0004*/ 	.word	0x00000082


	//----- nvinfo : EIATTR_KPARAM_INFO
	.align		4
.L_78:
        /*0008*/ 	.byte	0x04, 0x17
        /*000a*/ 	.short	(.L_80 - .L_79)
.L_79:
        /*000c*/ 	.word	0x00000000
        /*0010*/ 	.short	0x0000
        /*0012*/ 	.short	0x0000
        /*0014*/ 	.byte	0x00, 0xf0, 0xe1, 0x10


	//----- nvinfo : EIATTR_SPARSE_MMA_MASK
	.align		4
.L_80:
        /*0018*/ 	.byte	0x03, 0x50
        /*001a*/ 	.short	0x0000


	//----- nvinfo : EIATTR_MAXREG_COUNT
	.align		4
        /*001c*/ 	.byte	0x03, 0x1b
        /*001e*/ 	.short	0x00ff


	//----- nvinfo : EIATTR_MERCURY_ISA_VERSION
	.align		4
        /*0020*/ 	.byte	0x03, 0x5f
        /*0022*/ 	.short	0x0101


	//----- nvinfo : EIATTR_EXIT_INSTR_OFFSETS
	.align		4
        /*0024*/ 	.byte	0x04, 0x1c
        /*0026*/ 	.short	(.L_82 - .L_81)


	//   ....[0]....
.L_81:
        /*0028*/ 	.word	0x00000010


	//----- nvinfo : EIATTR_MAX_THREADS
	.align		4
.L_82:
        /*002c*/ 	.byte	0x04, 0x05
        /*002e*/ 	.short	(.L_84 - .L_83)
.L_83:
        /*0030*/ 	.word	0x00000080
        /*0034*/ 	.word	0x00000001
        /*0038*/ 	.word	0x00000001


	//----- nvinfo : EIATTR_CBANK_PARAM_SIZE
	.align		4
.L_84:
        /*003c*/ 	.byte	0x03, 0x19
        /*003e*/ 	.short	0x0438


	//----- nvinfo : EIATTR_PARAM_CBANK
	.align		4
        /*0040*/ 	.byte	0x04, 0x0a
        /*0042*/ 	.short	(.L_86 - .L_85)
	.align		4
.L_85:
        /*0044*/ 	.word	index@(.nv.constant0._ZN7cutlass13device_kernelIN5flash19enable_sm80_to_sm89INS1_16FlashAttnFwdSm80INS1_25CollectiveMainloopFwdSm80ILi4ELi1ELb0EN4cute5tupleIJNS5_1CILi128EEENS7_ILi80EEENS7_ILi64EEEEEELi64ENS_10bfloat16_tEfNS_4arch4Sm80ELb0ELb0ELb1ELb1ELb0ELb0ELb1ELb1EEENS1_21CollectiveEpilogueFwdINS6_IJS8_SA_S9_EEENS6_IJNS7_ILi1EEESI_SI_EEESC_SE_Li128ELb1ELb1ELb1ELb0EEENS1_36VarlenDynamicPersistentTileSchedulerILi128ELi80ELi128ELi128ELb1ELb1ELb0ELb0ELb1ELb1EEEEEEEEEvNT_6ParamsE)
        /*0048*/ 	.short	0x0210
        /*004a*/ 	.short	0x0438


	//----- nvinfo : EIATTR_SW_WAR
	.align		4
.L_86:
        /*004c*/ 	.byte	0x04, 0x36
        /*004e*/ 	.short	(.L_88 - .L_87)
.L_87:
        /*0050*/ 	.word	0x00000008
.L_88:


//--------------------- .nv.info._ZN7cutlass13device_kernelIN5flash19enable_sm80_to_sm89INS1_16FlashAttnFwdSm80INS1_25CollectiveMainloopFwdSm80ILi4ELi1ELb0EN4cute5tupleIJNS5_1CILi128EEENS7_ILi80EEENS7_ILi64EEEEEELi64ENS_10bfloat16_tEfNS_4arch4Sm80ELb0ELb0ELb1ELb1ELb0ELb1ELb1ELb1EEENS1_21CollectiveEpilogueFwdINS6_IJS8_SA_S9_EEENS6_IJNS7_ILi1EEESI_SI_EEESC_SE_Li128ELb1ELb1ELb1ELb0EEENS1_36VarlenDynamicPersistentTileSchedulerILi128ELi80ELi128ELi128ELb1ELb1ELb0ELb0ELb1ELb1EEEEEEEEEvNT_6ParamsE --------------------------
	.section	.nv.info._ZN7cutlass13device_kernelIN5flash19enable_sm80_to_sm89INS1_16FlashAttnFwdSm80INS1_25CollectiveMainloopFwdSm80ILi4ELi1ELb0EN4cute5tupleIJNS5_1CILi128EEENS7_ILi80EEENS7_ILi64EEEEEELi64ENS_10bfloat16_tEfNS_4arch4Sm80ELb0ELb0ELb1ELb1ELb0ELb1ELb1ELb1EEENS1_21CollectiveEpilogueFwdINS6_IJS8_SA_S9_EEENS6_IJNS7_ILi1EEESI_SI_EEESC_SE_Li128ELb1ELb1ELb1ELb0EEENS1_36VarlenDynamicPersistentTileSchedulerILi128ELi80ELi128ELi128ELb1ELb1ELb0ELb0ELb1ELb1EEEEEEEEEvNT_6ParamsE,"",@"SHT_CUDA_INFO"
	.sectionflags	@""
	.align	4


	//----- nvinfo : EIATTR_CUDA_API_VERSION
	.align		4
        /*0000*/ 	.byte	0x04, 0x37
        /*0002*/ 	.short	(.L_90 - .L_89)
.L_89:
        /*0004*/ 	.word	0x00000082


	//----- nvinfo : EIATTR_KPARAM_INFO
	.align		4
.L_90:
        /*0008*/ 	.byte	0x04, 0x17
        /*000a*/ 	.short	(.L_92 - .L_91)
.L_91:
        /*000c*/ 	.word	0x00000000
        /*0010*/ 	.short	0x0000
        /*0012*/ 	.short	0x0000
        /*0014*/ 	.byte	0x00, 0xf0, 0xe1, 0x10


	//----- nvinfo : EIATTR_SPARSE_MMA_MASK
	.align		4
.L_92:
        /*0018*/ 	.byte	0x03, 0x50
        /*001a*/ 	.short	0x0000


	//----- nvinfo : EIATTR_MAXREG_COUNT
	.align		4
        /*001c*/ 	.byte	0x03, 0x1b
        /*001e*/ 	.short	0x00ff


	//----- nvinfo : EIATTR_MERCURY_ISA_VERSION
	.align		4
        /*0020*/ 	.byte	0x03, 0x5f
        /*0022*/ 	.short	0x0101


	//----- nvinfo : EIATTR_EXIT_INSTR_OFFSETS
	.align		4
        /*0024*/ 	.byte	0x04, 0x1c
        /*0026*/ 	.short	(.L_94 - .L_93)


	//   ....[0]....
.L_93:
        /*0028*/ 	.word	0x00000010


	//----- nvinfo : EIATTR_MAX_THREADS
	.align		4
.L_94:
        /*002c*/ 	.byte	0x04, 0x05
        /*002e*/ 	.short	(.L_96 - .L_95)
.L_95:
        /*0030*/ 	.word	0x00000080
        /*0034*/ 	.word	0x00000001
        /*0038*/ 	.word	0x00000001


	//----- nvinfo : EIATTR_CBANK_PARAM_SIZE
	.align		4
.L_96:
        /*003c*/ 	.byte	0x03, 0x19
        /*003e*/ 	.short	0x0438


	//----- nvinfo : EIATTR_PARAM_CBANK
	.align		4
        /*0040*/ 	.byte	0x04, 0x0a
        /*0042*/ 	.short	(.L_98 - .L_97)
	.align		4
.L_97:
        /*0044*/ 	.word	index@(.nv.constant0._ZN7cutlass13device_kernelIN5flash19enable_sm80_to_sm89INS1_16FlashAttnFwdSm80INS1_25CollectiveMainloopFwdSm80ILi4ELi1ELb0EN4cute5tupleIJNS5_1CILi128EEENS7_ILi80EEENS7_ILi64EEEEEELi64ENS_10bfloat16_tEfNS_4arch4Sm80ELb0ELb0ELb1ELb1ELb0ELb1ELb1ELb1EEENS1_21CollectiveEpilogueFwdINS6_IJS8_SA_S9_EEENS6_IJNS7_ILi1EEESI_SI_EEESC_SE_Li128ELb1ELb1ELb1ELb0EEENS1_36VarlenDynamicPersistentTileSchedulerILi128ELi80ELi128ELi128ELb1ELb1ELb0ELb0ELb1ELb1EEEEEEEEEvNT_6ParamsE)
        /*0048*/ 	.short	0x0210
        /*004a*/ 	.short	0x0438


	//----- nvinfo : EIATTR_SW_WAR
	.align		4
.L_98:
        /*004c*/ 	.byte	0x04, 0x36
        /*004e*/ 	.short	(.L_100 - .L_99)
.L_99:
        /*0050*/ 	.word	0x00000008
.L_100:


//--------------------- .nv.info._ZN7cutlass13device_kernelIN5flash19enable_sm80_to_sm89INS1_16FlashAttnFwdSm80INS1_25CollectiveMainloopFwdSm80ILi4ELi1ELb0EN4cute5tupleIJNS5_1CILi128EEENS7_ILi96EEENS7_ILi64EEEEEELi64ENS_10bfloat16_tEfNS_4arch4Sm80ELb0ELb1ELb1ELb0ELb0ELb0ELb1ELb1EEENS1_21CollectiveEpilogueFwdINS6_IJS8_SA_S9_EEENS6_IJNS7_ILi1EEESI_SI_EEESC_SE_Li128ELb0ELb1ELb1ELb0EEENS1_19SingleTileSchedulerILb0ELb1ELb1ELi128EEEEEEEEEvNT_6ParamsE --------------------------
	.section	.nv.info._ZN7cutlass13device_kernelIN5flash19enable_sm80_to_sm89INS1_16FlashAttnFwdSm80INS1_25CollectiveMainloopFwdSm80ILi4ELi1ELb0EN4cute5tupleIJNS5_1CILi128EEENS7_ILi96EEENS7_ILi64EEEEEELi64ENS_10bfloat16_tEfNS_4arch4Sm80ELb0ELb1ELb1ELb0ELb0ELb0ELb1ELb1EEENS1_21CollectiveEpilogueFwdINS6_IJS8_SA_S9_EEENS6_IJNS7_ILi1EEESI_SI_EEESC_SE_Li128ELb0ELb1ELb1ELb0EEENS1_19SingleTileSchedulerILb0ELb1ELb1ELi128EEEEEEEEEvNT_6ParamsE,"",@"SHT_CUDA_INFO"
	.sectionflags	@""
	.align	4


	//----- nvinfo : EIATTR_CUDA_API_VERSION
	.align		4
        /*0000*/ 	.byte	0x04, 0x37
        /*0002*/ 	.short	(.L_102 - .L_101)
.L_101:
        /*0004*/ 	.word	0x00000082


	//----- nvinfo : EIATTR_KPARAM_INFO
	.align		4
.L_102:
        /*0008*/ 	.byte	0x04, 0x17
        /*000a*/ 	.short	(.L_104 - .L_103)
.L_103:
        /*000c*/ 	.word	0x00000000
        /*0010*/ 	.short	0x0000
        /*0012*/ 	.short	0x0000
        /*0014*/ 	.byte	0x00, 0xf0, 0x61, 0x10


	//----- nvinfo : EIATTR_SPARSE_MMA_MASK
	.align		4
.L_104:
        /*0018*/ 	.byte	0x03, 0x50
        /*001a*/ 	.short	0x0000


	//----- nvinfo : EIATTR_MAXREG_COUNT
	.align		4
        /*001c*/ 	.byte	0x03, 0x1b
        /*001e*/ 	.short	0x00ff


	//----- nvinfo : EIATTR_MERCURY_ISA_VERSION
	.align		4
        /*0020*/ 	.byte	0x03, 0x5f
        /*0022*/ 	.short	0x0101


	//----- nvinfo : EIATTR_EXIT_INSTR_OFFSETS
	.align		4
        /*0024*/ 	.byte	0x04, 0x1c
        /*0026*/ 	.short	(.L_106 - .L_105)


	//   ....[0]....
.L_105:
        /*0028*/ 	.word	0x00000010


	//----- nvinfo : EIATTR_MAX_THREADS
	.align		4
.L_106:
        /*002c*/ 	.byte	0x04, 0x05
        /*002e*/ 	.short	(.L_108 - .L_107)
.L_107:
        /*0030*/ 	.word	0x00000080
        /*0034*/ 	.word	0x00000001
        /*0038*/ 	.word	0x00000001


	//----- nvinfo : EIATTR_CBANK_PARAM_SIZE
	.align		4
.L_108:
        /*003c*/ 	.byte	0x03, 0x19
        /*003e*/ 	.short	0x0418


	//----- nvinfo : EIATTR_PARAM_CBANK
	.align		4
        /*0040*/ 	.byte	0x04, 0x0a
        /*0042*/ 	.short	(.L_110 - .L_109)
	.align		4
.L_109:
        /*0044*/ 	.word	index@(.nv.constant0._ZN7cutlass13device_kernelIN5flash19enable_sm80_to_sm89INS1_16FlashAttnFwdSm80INS1_25CollectiveMainloopFwdSm80ILi4ELi1ELb0EN4cute5tupleIJNS5_1CILi128EEENS7_ILi96EEENS7_ILi64EEEEEELi64ENS_10bfloat16_tEfNS_4arch4Sm80ELb0ELb1ELb1ELb0ELb0ELb0ELb1ELb1EEENS1_21CollectiveEpilogueFwdINS6_IJS8_SA_S9_EEENS6_IJNS7_ILi1EEESI_SI_EEESC_SE_Li128ELb0ELb1ELb1ELb0EEENS1_19SingleTileSchedulerILb0ELb1ELb1ELi128EEEEEEEEEvNT_6ParamsE)
        /*0048*/ 	.short	0x0210
        /*004a*/ 	.short	0x0418


	//----- nvinfo : EIATTR_SW_WAR
	.align		4
.L_110:
        /*004c*/ 	.byte	0x04, 0x36
        /*004e*/ 	.short	(.L_112 - .L_111)
.L_111:
        /*0050*/ 	.word	0x00000008
.L_112:


//--------------------- .nv.info._ZN7cutlass13device_kernelIN5flash19enable_sm80_to_sm89INS1_16FlashAttnFwdSm80INS1_25CollectiveMainloopFwdSm80ILi4ELi1ELb0EN4cute5tupleIJNS5_1CILi128EEENS7_ILi80EEENS7_ILi64EEEEEELi64ENS_10bfloat16_tEfNS_4arch4Sm80ELb0ELb1ELb1ELb1ELb0ELb0ELb1ELb1EEENS1_21CollectiveEpilogueFwdINS6_IJS8_SA_S9_EEENS6_IJNS7_ILi1EEESI_SI_EEESC_SE_Li128ELb1ELb1ELb1ELb0EEENS1_36VarlenDynamicPersistentTileSchedulerILi128ELi80ELi128ELi128ELb1ELb1ELb0ELb1ELb0ELb1EEEEEEEEEvNT_6ParamsE --------------------------
	.section	.nv.info._ZN7cutlass13device_kernelIN5flash19enable_sm80_to_sm89INS1_16FlashAttnFwdSm80INS1_25CollectiveMainloopFwdSm80ILi4ELi1ELb0EN4cute5tupleIJNS5_1CILi128EEENS7_ILi80EEENS7_ILi64EEEEEELi64ENS_10bfloat16_tEfNS_4arch4Sm80ELb0ELb1ELb1ELb1ELb0ELb0ELb1ELb1EEENS1_21CollectiveEpilogueFwdINS6_IJS8_SA_S9_EEENS6_IJNS7_ILi1EEESI_SI_EEESC_SE_Li128ELb1ELb1ELb1ELb0EEENS1_36VarlenDynamicPersistentTileSchedulerILi128ELi80ELi128ELi128ELb1ELb1ELb0ELb1ELb0ELb1EEEEEEEEEvNT_6ParamsE,"",@"SHT_CUDA_INFO"
	.sectionflags	@""
	.align	4


	//----- nvinfo : EIATTR_CUDA_API_VERSION
	.align		4
        /*0000*/ 	.byte	0x04, 0x37
        /*0002*/ 	.short	(.L_114 - .L_113)
.L_113:
        /*0004*/ 	.word	0x00000082


	//----- nvinfo : EIATTR_KPARAM_INFO
	.align		4
.L_114:
        /*0008*/ 	.byte	0x04, 0x17
        /*000a*/ 	.short	(.L_116 - .L_115)
.L_115:
        /*000c*/ 	.word	0x00000000
        /*0010*/ 	.short	0x0000
        /*0012*/ 	.short	0x0000
        /*0014*/ 	.byte	0x00, 0xf0, 0xe1, 0x10


	//----- nvinfo : EIATTR_SPARSE_MMA_MASK
	.align		4
.L_116:
        /*0018*/ 	.byte	0x03, 0x50
        /*001a*/ 	.short	0x0000


	//----- nvinfo : EIATTR_MAXREG_COUNT
	.align		4
        /*001c*/ 	.byte	0x03, 0x1b
        /*001e*/ 	.short	0x00ff


	//----- nvinfo : EIATTR_MERCURY_ISA_VERSION
	.align		4
        /*0020*/ 	.byte	0x03, 0x5f
        /*0022*/ 	.short	0x0101


	//----- nvinfo : EIATTR_EXIT_INSTR_OFFSETS
	.align		4
        /*0024*/ 	.byte	0x04, 0x1c
        /*0026*/ 	.short	(.L_118 - .L_117)


	//   ....[0]....
.L_117:
        /*0028*/ 	.word	0x00000010


	//----- nvinfo : EIATTR_MAX_THREADS
	.align		4
.L_118:
        /*002c*/ 	.byte	0x04, 0x05
        /*002e*/ 	.short	(.L_120 - .L_119)
.L_119:
        /*0030*/ 	.word	0x00000080
        /*0034*/ 	.word	0x00000001
        /*0038*/ 	.word	0x00000001


	//----- nvinfo : EIATTR_CBANK_PARAM_SIZE
	.align		4
.L_120:
        /*003c*/ 	.byte	0x03, 0x19
        /*003e*/ 	.short	0x0438


	//----- nvinfo : EIATTR_PARAM_CBANK
	.align		4
        /*0040*/ 	.byte	0x04, 0x0a
        /*0042*/ 	.short	(.L_122 - .L_121)
	.align		4
.L_121:
        /*0044*/ 	.word	index@(.nv.constant0._ZN7cutlass13device_kernelIN5flash19enable_sm80_to_sm89INS1_16FlashAttnFwdSm80INS1_25CollectiveMainloopFwdSm80ILi4ELi1ELb0EN4cute5tupleIJNS5_1CILi128EEENS7_ILi80EEENS7_ILi64EEEEEELi64ENS_10bfloat16_tEfNS_4arch4Sm80ELb0ELb1ELb1ELb1ELb0ELb0ELb1ELb1EEENS1_21CollectiveEpilogueFwdINS6_IJS8_SA_S9_EEENS6_IJNS7_ILi1EEESI_SI_EEESC_SE_Li128ELb1ELb1ELb1ELb0EEENS1_36VarlenDynamicPersistentTileSchedulerILi128ELi80ELi128ELi128ELb1ELb1ELb0ELb1ELb0ELb1EEEEEEEEEvNT_6ParamsE)
        /*0048*/ 	.short	0x0210
        /*004a*/ 	.short	0x0438


	//----- nvinfo : EIATTR_SW_WAR
	.align		4
.L_122:
        /*004c*/ 	.byte	0x04, 0x36
        /*004e*/ 	.short	(.L_124 - .L_123)
.L_123:
        /*0050*/ 	.word	0x00000008
.L_124:


//--------------------- .nv.info._ZN7cutlass13device_kernelIN5flash19enable_sm80_to_sm89INS1_16FlashAttnFwdSm80INS1_25CollectiveMainloopFwdSm80ILi4ELi1ELb0EN4cute5tupleIJNS5_1CILi128EEENS7_ILi80EEENS7_ILi64EEEEEELi64ENS_10bfloat16_tEfNS_4arch4Sm80ELb0ELb1ELb1ELb1ELb0ELb1ELb1ELb1EEENS1_21CollectiveEpilogueFwdINS6_IJS8_SA_S9_EEENS6_IJNS7_ILi1EEESI_SI_EEESC_SE_Li128ELb1ELb1ELb1ELb0EEENS1_36VarlenDynamicPersistentTileSchedulerILi128ELi80ELi128ELi128ELb1ELb1ELb0ELb1ELb0ELb1EEEEEEEEEvNT_6ParamsE --------------------------
	.section	.nv.info._ZN7cutlass13device_kernelIN5flash19enable_sm80_to_sm89INS1_16FlashAttnFwdSm80INS1_25CollectiveMainloopFwdSm80ILi4ELi1ELb0EN4cute5tupleIJNS5_1CILi128EEENS7_ILi80EEENS7_ILi64EEEEEELi64ENS_10bfloat16_tEfNS_4arch4Sm80ELb0ELb1ELb1ELb1ELb0ELb1ELb1ELb1EEENS1_21CollectiveEpilogueFwdINS6_IJS8_SA_S9_EEENS6_IJNS7_ILi1EEESI_SI_EEESC_SE_Li128ELb1ELb1ELb1ELb0EEENS1_36VarlenDynamicPersistentTileSchedulerILi128ELi80ELi128ELi128ELb1ELb1ELb0ELb1ELb0ELb1EEEEEEEEEvNT_6ParamsE,"",@"SHT_CUDA_INFO"
	.sectionflags	@""
	.align	4


	//----- nvinfo : EIATTR_CUDA_API_VERSION
	.align		4
        /*0000*/ 	.byte	0x04, 0x37
        /*0002*/ 	.short	(.L_126 - .L_125)
.L_125:
        /*0004*/ 	.word	0x00000082


	//----- nvinfo : EIATTR_KPARAM_INFO
	.align		4
.L_126:
        /*0008*/ 	.byte	0x04, 0x17
        /*000a*/ 	.short	(.L_128 - .L_127)
.L_127:
        /*000c*/ 	.word	0x00000000
        /*0010*/ 	.short	0x0000
        /*0012*/ 	.short	0x0000
        /*0014*/ 	.byte	0x00, 0xf0, 0xe1, 0x10


	//----- nvinfo : EIATTR_SPARSE_MMA_MASK
	.align		4
.L_128:
        /*0018*/ 	.byte	0x03, 0x50
        /*001a*/ 	.short	0x0000


	//----- nvinfo : EIATTR_MAXREG_COUNT
	.align		4
        /*001c*/ 	.byte	0x03, 0x1b
        /*001e*/ 	.short	0x00ff


	//----- nvinfo : EIATTR_MERCURY_ISA_VERSION
	.align		4
        /*0020*/ 	.byte	0x03, 0x5f
        /*0022*/ 	.short	0x0101


	//----- nvinfo : EIATTR_EXIT_INSTR_OFFSETS
	.align		4
        /*0024*/ 	.byte	0x04, 0x1c
        /*0026*/ 	.short	(.L_130 - .L_129)


	//   ....[0]....
.L_129:
        /*0028*/ 	.word	0x00000010


	//----- nvinfo : EIATTR_MAX_THREADS
	.align		4
.L_130:
        /*002c*/ 	.byte	0x04, 0x05
        /*002e*/ 	.short	(.L_132 - .L_131)
.L_131:
        /*0030*/ 	.word	0x00000080
        /*0034*/ 	.word	0x00000001
        /*0038*/ 	.word	0x00000001


	//----- nvinfo : EIATTR_CBANK_PARAM_SIZE
	.align		4
.L_132:
        /*003c*/ 	.byte	0x03, 0x19
        /*003e*/ 	.short	0x0438


	//----- nvinfo : EIATTR_PARAM_CBANK
	.align		4
        /*0040*/ 	.byte	0x04, 0x0a
        /*0042*/ 	.short	(.L_134 - .L_133)
	.align		4
.L_133:
        /*0044*/ 	.word	index@(.nv.constant0._ZN7cutlass13device_kernelIN5flash19enable_sm80_to_sm89INS1_16FlashAttnFwdSm80INS1_25CollectiveMainloopFwdSm80ILi4ELi1ELb0EN4cute5tupleIJNS5_1CILi128EEENS7_ILi80EEENS7_ILi64EEEEEELi64ENS_10bfloat16_tEfNS_4arch4Sm80ELb0ELb1ELb1ELb1ELb0ELb1ELb1ELb1EEENS1_21CollectiveEpilogueFwdINS6_IJS8_SA_S9_EEENS6_IJNS7_ILi1EEESI_SI_EEESC_SE_Li128ELb1ELb1ELb1ELb0EEENS1_36VarlenDynamicPersistentTileSchedulerILi128ELi80ELi128ELi128ELb1ELb1ELb0ELb1ELb0ELb1EEEEEEEEEvNT_6ParamsE)
        /*0048*/ 	.short	0x0210
        /*004a*/ 	.short	0x0438


	//----- nvinfo : EIATTR_SW_WAR
	.align		4
.L_134:
        /*004c*/ 	.byte	0x04, 0x36
        /*004e*/ 	.short	(.L_136 - .L_135)
.L_135:
        /*0050*/ 	.word	0x00000008
.L_136:


//--------------------- .nv.info._ZN7cutlass13device_kernelIN5flash19enable_sm80_to_sm89INS1_16FlashAttnFwdSm80INS1_25CollectiveMainloopFwdSm80ILi4ELi1ELb0EN4cute5tupleIJNS5_1CILi128EEENS7_ILi112EEENS7_ILi64EEEEEELi64ENS_10bfloat16_tEfNS_4arch4Sm80ELb1ELb0ELb1ELb0ELb0ELb0ELb1ELb1EEENS1_21CollectiveEpilogueFwdINS6_IJS8_SA_S9_EEENS6_IJNS7_ILi1EEESI_SI_EEESC_SE_Li128ELb0ELb1ELb1ELb0EEENS1_30DynamicPersistentTileSchedulerILi128ELi128ELb1ELb1ELb0EEEEEEEEEvNT_6ParamsE --------------------------
	.section	.nv.info._ZN7cutlass13device_kernelIN5flash19enable_sm80_to_sm89INS1_16FlashAttnFwdSm80INS1_25CollectiveMainloopFwdSm80ILi4ELi1ELb0EN4cute5tupleIJNS5_1CILi128EEENS7_ILi112EEENS7_ILi64EEEEEELi64ENS_10bfloat16_tEfNS_4arch4Sm80ELb1ELb0ELb1ELb0ELb0ELb0ELb1ELb1EEENS1_21CollectiveEpilogueFwdINS6_IJS8_SA_S9_EEENS6_IJNS7_ILi1EEESI_SI_EEESC_SE_Li128ELb0ELb1ELb1ELb0EEENS1_30DynamicPersistentTileSchedulerILi128ELi128ELb1ELb1ELb0EEEEEEEEEvNT_6ParamsE,"",@"SHT_CUDA_INFO"
	.sectionflags	@""
	.align	4


	//----- nvinfo : EIATTR_CUDA_API_VERSION
	.align		4
        /*0000*/ 	.byte	0x04, 0x37
        /*0002*/ 	.short	(.L_138 - .L_137)
.L_137:
        /*0004*/ 	.word	0x00000082


	//----- nvinfo : EIATTR_KPARAM_INFO
	.align		4
.L_138:
        /*0008*/ 	.byte	0x04, 0x17
        /*000a*/ 	.short	(.L_140 - .L_139)
.L_139:
        /*000c*/ 	.word	0x00000000
        /*0010*/ 	.short	0x0000
        /*0012*/ 	.short	0x0000
        /*0014*/ 	.byte	0x00, 0xf0, 0xa1, 0x10


	//----- nvinfo : EIATTR_SPARSE_MMA_MASK
	.align		4
.L_140:
        /*0018*/ 	.byte	0x03, 0x50
        /*001a*/ 	.short	0x0000


	//----- nvinfo : EIATTR_MAXREG_COUNT
	.align		4
        /*001c*/ 	.byte	0x03, 0x1b
        /*001e*/ 	.short	0x00ff


	//----- nvinfo : EIATTR_MERCURY_ISA_VERSION
	.align		4
        /*0020*/ 	.byte	0x03, 0x5f
        /*0022*/ 	.short	0x0101


	//----- nvinfo : EIATTR_EXIT_INSTR_OFFSETS
	.align		4
        /*0024*/ 	.byte	0x04, 0x1c
        /*0026*/ 	.short	(.L_142 - .L_141)


	//   ....[0]....
.L_141:
        /*0028*/ 	.word	0x00000010


	//----- nvinfo : EIATTR_MAX_THREADS
	.align		4
.L_142:
        /*002c*/ 	.byte	0x04, 0x05
        /*002e*/ 	.short	(.L_144 - .L_143)
.L_143:
        /*0030*/ 	.word	0x00000080
        /*0034*/ 	.word	0x00000001
        /*0038*/ 	.word	0x00000001


	//----- nvinfo : EIATTR_CBANK_PARAM_SIZE
	.align		4
.L_144:
        /*003c*/ 	.byte	0x03, 0x19
        /*003e*/ 	.short	0x0428


	//----- nvinfo : EIATTR_PARAM_CBANK
	.align		4
        /*0040*/ 	.byte	0x04, 0x0a
        /*0042*/ 	.short	(.L_146 - .L_145)
	.align		4
.L_145:
        /*0044*/ 	.word	index@(.nv.constant0._ZN7cutlass13device_kernelIN5flash19enable_sm80_to_sm89INS1_16FlashAttnFwdSm80INS1_25CollectiveMainloopFwdSm80ILi4ELi1ELb0EN4cute5tupleIJNS5_1CILi128EEENS7_ILi112EEENS7_ILi64EEEEEELi64ENS_10bfloat16_tEfNS_4arch4Sm80ELb1ELb0ELb1ELb0ELb0ELb0ELb1ELb1EEENS1_21CollectiveEpilogueFwdINS6_IJS8_SA_S9_EEENS6_IJNS7_ILi1EEESI_SI_EEESC_SE_Li128ELb0ELb1ELb1ELb0EEENS1_30DynamicPersistentTileSchedulerILi128ELi128ELb1ELb1ELb0EEEEEEEEEvNT_6ParamsE)
        /*0048*/ 	.short	0x0210
        /*004a*/ 	.short	0x0428


	//----- nvinfo : EIATTR_SW_WAR
	.align		4
.L_146:
        /*004c*/ 	.byte	0x04, 0x36
        /*004e*/ 	.short	(.L_148 - .L_147)
.L_147:
        /*0050*/ 	.word	0x00000008
.L_148:


//--------------------- .nv.info._ZN7cutlass13device_kernelIN5flash19enable_sm80_to_sm89INS1_16FlashAttnFwdSm80INS1_25CollectiveMainloopFwdSm80ILi4ELi1ELb0EN4cute5tupleIJNS5_1CILi128EEENS7_ILi80EEENS7_ILi64EEEEEELi64ENS_10bfloat16_tEfNS_4arch4Sm80ELb1ELb0ELb1ELb1ELb0ELb0ELb1ELb1EEENS1_21CollectiveEpilogueFwdINS6_IJS8_SA_S9_EEENS6_IJNS7_ILi1EEESI_SI_EEESC_SE_Li128ELb1ELb1ELb1ELb0EEENS1_36VarlenDynamicPersistentTileSchedulerILi128ELi80ELi128ELi128ELb1ELb1ELb0ELb1ELb1ELb1EEEEEEEEEvNT_6ParamsE --------------------------
	.section	.nv.info._ZN7cutlass13device_kernelIN5flash19enable_sm80_to_sm89INS1_16FlashAttnFwdSm80INS1_25CollectiveMainloopFwdSm80ILi4ELi1ELb0EN4cute5tupleIJNS5_1CILi128EEENS7_ILi80EEENS7_ILi64EEEEEELi64ENS_10bfloat16_tEfNS_4arch4Sm80ELb1ELb0ELb1ELb1ELb0ELb0ELb1ELb1EEENS1_21CollectiveEpilogueFwdINS6_IJS8_SA_S9_EEENS6_IJNS7_ILi1EEESI_SI_EEESC_SE_Li128ELb1ELb1ELb1ELb0EEENS1_36VarlenDynamicPersistentTileSchedulerILi128ELi80ELi128ELi128ELb1ELb1ELb0ELb1ELb1ELb1EEEEEEEEEvNT_6ParamsE,"",@"SHT_CUDA_INFO"
	.sectionflags	@""
	.align	4


	//----- nvinfo : EIATTR_CUDA_API_VERSION
	.align		4
        /*0000*/ 	.byte	0x04, 0x37
        /*0002*/ 	.short	(.L_150 - .L_149)
.L_149:
        /*0004*/ 	.word	0x00000082


	//----- nvinfo : EIATTR_KPARAM_INFO
	.align		4
.L_150:
        /*0008*/ 	.byte	0x04, 0x17
        /*000a*/ 	.short	(.L_152 - .L_151)
.L_151:
        /*000c*/ 	.word	0x00000000
        /*0010*/ 	.short	0x0000
        /*0012*/ 	.short	0x0000
        /*0014*/ 	.byte	0x00, 0xf0, 0xe1, 0x10


	//----- nvinfo : EIATTR_SPARSE_MMA_MASK
	.align		4
.L_152:
        /*0018*/ 	.byte	0x03, 0x50
        /*001a*/ 	.short	0x0000


	//----- nvinfo : EIATTR_MAXREG_COUNT
	.align		4
        /*001c*/ 	.byte	0x03, 0x1b
        /*001e*/ 	.short	0x00ff


	//----- nvinfo : EIATTR_MERCURY_ISA_VERSION
	.align		4
        /*0020*/ 	.byte	0x03, 0x5f
        /*0022*/ 	.short	0x0101


	//----- nvinfo : EIATTR_EXIT_INSTR_OFFSETS
	.align		4
        /*0024*/ 	.byte	0x04, 0x1c
        /*0026*/ 	.short	(.L_154 - .L_153)


	//   ....[0]....
.L_153:
        /*0028*/ 	.word	0x00000010


	//----- nvinfo : EIATTR_MAX_THREADS
	.align		4
.L_154:
        /*002c*/ 	.byte	0x04, 0x05
        /*002e*/ 	.short	(.L_156 - .L_155)
.L_155:
        /*0030*/ 	.word	0x00000080
        /*0034*/ 	.word	0x00000001
        /*0038*/ 	.word	0x00000001


	//----- nvinfo : EIATTR_CBANK_PARAM_SIZE
	.align		4
.L_156:
        /*003c*/ 	.byte	0x03, 0x19
        /*003e*/ 	.short	0x0438


	//----- nvinfo : EIATTR_PARAM_CBANK
	.align		4
        /*0040*/ 	.byte	0x04, 0x0a
        /*0042*/ 	.short	(.L_158 - .L_157)
	.align		4
.L_157:
        /*0044*/ 	.word	index@(.nv.constant0._ZN7cutlass13device_kernelIN5flash19enable_sm80_to_sm89INS1_16FlashAttnFwdSm80INS1_25CollectiveMainloopFwdSm80ILi4ELi1ELb0EN4cute5tupleIJNS5_1CILi128EEENS7_ILi80EEENS7_ILi64EEEEEELi64ENS_10bfloat16_tEfNS_4arch4Sm80ELb1ELb0ELb1ELb1ELb0ELb0ELb1ELb1EEENS1_21CollectiveEpilogueFwdINS6_IJS8_SA_S9_EEENS6_IJNS7_ILi1EEESI_SI_EEESC_SE_Li128ELb1ELb1ELb1ELb0EEENS1_36VarlenDynamicPersistentTileSchedulerILi128ELi80ELi128ELi128ELb1ELb1ELb0ELb1ELb1ELb1EEEEEEEEEvNT_6ParamsE)
        /*0048*/ 	.short	0x0210
        /*004a*/ 	.short	0x0438


	//----- nvinfo : EIATTR_SW_WAR
	.align		4
.L_158:
        /*004c*/ 	.byte	0x04, 0x36
        /*004e*/ 	.short	(.L_160 - .L_159)
.L_159:
        /*0050*/ 	.word	0x00000008
.L_160:


//--------------------- .nv.info._ZN7cutlass13device_kernelIN5flash19enable_sm80_to_sm89INS1_16FlashAttnFwdSm80INS1_25CollectiveMainloopFwdSm80ILi4ELi1ELb0EN4cute5tupleIJNS5_1CILi128EEENS7_ILi80EEENS7_ILi64EEEEEELi64ENS_10bfloat16_tEfNS_4arch4Sm80ELb1ELb0ELb1ELb1ELb0ELb1ELb1ELb1EEENS1_21CollectiveEpilogueFwdINS6_IJS8_SA_S9_EEENS6_IJNS7_ILi1EEESI_SI_EEESC_SE_Li128ELb1ELb1ELb1ELb0EEENS1_36VarlenDynamicPersistentTileSchedulerILi128ELi80ELi128ELi128ELb1ELb1ELb0ELb1ELb1ELb1EEEEEEEEEvNT_6ParamsE --------------------------
	.section	.nv.info._ZN7cutlass13device_kernelIN5flash19enable_sm80_to_sm89INS1_16FlashAttnFwdSm80INS1_25CollectiveMainloopFwdSm80ILi4ELi1ELb0EN4cute5tupleIJNS5_1CILi128EEENS7_ILi80EEENS7_ILi64EEEEEELi64ENS_10bfloat16_tEfNS_4arch4Sm80ELb1ELb0ELb1ELb1ELb0ELb1ELb1ELb1EEENS1_21CollectiveEpilogueFwdINS6_IJS8_SA_S9_EEENS6_IJNS7_ILi1EEESI_SI_EEESC_SE_Li128ELb1ELb1ELb1ELb0EEENS1_36VarlenDynamicPersistentTileSchedulerILi128ELi80ELi128ELi128ELb1ELb1ELb0ELb1ELb1ELb1EEEEEEEEEvNT_6ParamsE,"",@"SHT_CUDA_INFO"
	.sectionflags	@""
	.align	4


	//----- nvinfo : EIATTR_CUDA_API_VERSION
	.align		4
        /*0000*/ 	.byte	0x04, 0x37
        /*0002*/ 	.short	(.L_162 - .L_161)
.L_161:
        /*0004*/ 	.word	0x00000082


	//----- nvinfo : EIATTR_KPARAM_INFO
	.align		4
.L_162:
        /*0008*/ 	.byte	0x04, 0x17
        /*000a*/ 	.short	(.L_164 - .L_163)
.L_163:
        /*000c*/ 	.word	0x00000000
        /*0010*/ 	.short	0x0000
        /*0012*/ 	.short	0x0000
        /*0014*/ 	.byte	0x00, 0xf0, 0xe1, 0x10


	//----- nvinfo : EIATTR_SPARSE_MMA_MASK
	.align		4
.L_164:
        /*0018*/ 	.byte	0x03, 0x50
        /*001a*/ 	.short	0x0000


	//----- nvinfo : EIATTR_MAXREG_COUNT
	.align		4
        /*001c*/ 	.byte	0x03, 0x1b
        /*001e*/ 	.short	0x00ff


	//----- nvinfo : EIATTR_MERCURY_ISA_VERSION
	.align		4
        /*0020*/ 	.byte	0x03, 0x5f
        /*0022*/ 	.short	0x0101


	//----- nvinfo : EIATTR_EXIT_INSTR_OFFSETS
	.align		4
        /*0024*/ 	.byte	0x04, 0x1c
        /*0026*/ 	.short	(.L_166 - .L_165)


	//   ....[0]....
.L_165:
        /*0028*/ 	.word	0x00000010


	//----- nvinfo : EIATTR_MAX_THREADS
	.align		4
.L_166:
        /*002c*/ 	.byte	0x04, 0x05
        /*002e*/ 	.short	(.L_168 - .L_167)
.L_167:
        /*0030*/ 	.word	0x00000080
        /*0034*/ 	.word	0x00000001
        /*0038*/ 	.word	0x00000001


	//----- nvinfo : EIATTR_CBANK_PARAM_SIZE
	.align		4
.L_168:
        /*003c*/ 	.byte	0x03, 0x19
        /*003e*/ 	.short	0x0438


	//----- nvinfo : EIATTR_PARAM_CBANK
	.align		4
        /*0040*/ 	.byte	0x04, 0x0a
        /*0042*/ 	.short	(.L_170 - .L_169)
	.align		4
.L_169:
        /*0044*/ 	.word	index@(.nv.constant0._ZN7cutlass13device_kernelIN5flash19enable_sm80_to_sm89INS1_16FlashAttnFwdSm80INS1_25CollectiveMainloopFwdSm80ILi4ELi1ELb0EN4cute5tupleIJNS5_1CILi128EEENS7_ILi80EEENS7_ILi64EEEEEELi64ENS_10bfloat16_tEfNS_4arch4Sm80ELb1ELb0ELb1ELb1ELb0ELb1ELb1ELb1EEENS1_21CollectiveEpilogueFwdINS6_IJS8_SA_S9_EEENS6_IJNS7_ILi1EEESI_SI_EEESC_SE_Li128ELb1ELb1ELb1ELb0EEENS1_36VarlenDynamicPersistentTileSchedulerILi128ELi80ELi128ELi128ELb1ELb1ELb0ELb1ELb1ELb1EEEEEEEEEvNT_6ParamsE)
        /*0048*/ 	.short	0x0210
        /*004a*/ 	.short	0x0438


	//----- nvinfo : EIATTR_SW_WAR
	.align		4
.L_170:
        /*004c*/ 	.byte	0x04, 0x36
        /*004e*/ 	.short	(.L_172 - .L_171)
.L_171:
        /*0050*/ 	.word	0x00000008
.L_172:


//--------------------- .nv.callgraph             --------------------------
	.section	.nv.callgraph,"",@"SHT_CUDA_CALLGRAPH"
	.align	4
	.sectionentsize	8
	.align		4
        /*0000*/ 	.word	0x00000000
	.align		4
        /*0004*/ 	.word	0xffffffff
	.align		4
        /*0008*/ 	.word	0x00000000
	.align		4
        /*000c*/ 	.word	0xfffffffe
	.align		4
        /*0010*/ 	.word	0x00000000
	.align		4
        /*0014*/ 	.word	0xfffffffd
	.align		4
        /*0018*/ 	.word	0x00000000
	.align		4
        /*001c*/ 	.word	0xfffffffc


//--------------------- .nv.constant4             --------------------------
	.section	.nv.constant4,"a",@progbits
	.align	8
	.align		8
.nv.constant4:
        /*0000*/ 	.dword	_ZN79_INTERNAL_b13ec3a6_43_flash_fwd_hdim64_bf16_split_softcap_sm80_cu_3fbc093a_35424cuda3std3__45__cpo5beginE
	.align		8
        /*0008*/ 	.dword	_ZN79_INTERNAL_b13ec3a6_43_flash_fwd_hdim64_bf16_split_softcap_sm80_cu_3fbc093a_35424cuda3std3__45__cpo3endE
	.align		8
        /*0010*/ 	.dword	_ZN79_INTERNAL_b13ec3a6_43_flash_fwd_hdim64_bf16_split_softcap_sm80_cu_3fbc093a_35424cuda3std3__45__cpo6cbeginE
	.align		8
        /*0018*/ 	.dword	_ZN79_INTERNAL_b13ec3a6_43_flash_fwd_hdim64_bf16_split_softcap_sm80_cu_3fbc093a_35424cuda3std3__45__cpo4cendE
	.align		8
        /*0020*/ 	.dword	_ZN79_INTERNAL_b13ec3a6_43_flash_fwd_hdim64_bf16_split_softcap_sm80_cu_3fbc093a_35424cuda3std3__481_GLOBAL__N__b13ec3a6_43_flash_fwd_hdim64_bf16_split_softcap_sm80_cu_3fbc093a_35426ignoreE
	.align		8
        /*0028*/ 	.dword	_ZN79_INTERNAL_b13ec3a6_43_flash_fwd_hdim64_bf16_split_softcap_sm80_cu_3fbc093a_35424cuda3std3__419piecewise_constructE
	.align		8
        /*0030*/ 	.dword	_ZN79_INTERNAL_b13ec3a6_43_flash_fwd_hdim64_bf16_split_softcap_sm80_cu_3fbc093a_35424cuda3std3__48in_placeE
	.align		8
        /*0038*/ 	.dword	_ZN79_INTERNAL_b13ec3a6_43_flash_fwd_hdim64_bf16_split_softcap_sm80_cu_3fbc093a_35424cuda3std6ranges3__45__cpo4swapE
	.align		8
        /*0040*/ 	.dword	_ZN79_INTERNAL_b13ec3a6_43_flash_fwd_hdim64_bf16_split_softcap_sm80_cu_3fbc093a_35424cuda3std6ranges3__45__cpo9iter_moveE
	.align		8
        /*0048*/ 	.dword	_ZN79_INTERNAL_b13ec3a6_43_flash_fwd_hdim64_bf16_split_softcap_sm80_cu_3fbc093a_35424cute7productE
	.align		8
        /*0050*/ 	.dword	_ZN79_INTERNAL_b13ec3a6_43_flash_fwd_hdim64_bf16_split_softcap_sm80_cu_3fbc093a_35424cute1_E


//--------------------- .text._ZN7cutlass13device_kernelIN5flash19enable_sm80_to_sm89INS1_16FlashAttnFwdSm80INS1_25CollectiveMainloopFwdSm80ILi4ELi1ELb0EN4cute5tupleIJNS5_1CILi128EEENS7_ILi112EEENS7_ILi64EEEEEELi64ENS_10bfloat16_tEfNS_4arch4Sm80ELb0ELb0ELb1ELb0ELb0ELb0ELb1ELb1EEENS1_21CollectiveEpilogueFwdINS6_IJS8_SA_S9_EEENS6_IJNS7_ILi1EEESI_SI_EEESC_SE_Li128ELb0ELb1ELb1ELb0EEENS1_19SingleTileSchedulerILb0ELb1ELb1ELi128EEEEEEEEEvNT_6ParamsE --------------------------
	.section	.text._ZN7cutlass13device_kernelIN5flash19enable_sm80_to_sm89INS1_16FlashAttnFwdSm80INS1_25CollectiveMainloopFwdSm80ILi4ELi1ELb0EN4cute5tupleIJNS5_1CILi128EEENS7_ILi112EEENS7_ILi64EEEEEELi64ENS_10bfloat16_tEfNS_4arch4Sm80ELb0ELb0ELb1ELb0ELb0ELb0ELb1ELb1EEENS1_21CollectiveEpilogueFwdINS6_IJS8_SA_S9_EEENS6_IJNS7_ILi1EEESI_SI_EEESC_SE_Li128ELb0ELb1ELb1ELb0EEENS1_19SingleTileSchedulerILb0ELb1ELb1ELi128EEEEEEEEEvNT_6ParamsE,"ax",@progbits
	.align	128
.text._ZN7cutlass13device_kernelIN5flash19enable_sm80_to_sm89INS1_16FlashAttnFwdSm80INS1_25CollectiveMainloopFwdSm80ILi4ELi1ELb0EN4cute5tupleIJNS5_1CILi128EEENS7_ILi112EEENS7_ILi64EEEEEELi64ENS_10bfloat16_tEfNS_4arch4Sm80ELb0ELb0ELb1ELb0ELb0ELb0ELb1ELb1EEENS1_21CollectiveEpilogueFwdINS6_IJS8_SA_S9_EEENS6_IJNS7_ILi1EEESI_SI_EEESC_SE_Li128ELb0ELb1ELb1ELb0EEENS1_19SingleTileSchedulerILb0ELb1ELb1ELi128EEEEEEEEEvNT_6ParamsE:
        .type           _ZN7cutlass13device_kernelIN5flash19enable_sm80_to_sm89INS1_16FlashAttnFwdSm80INS1_25CollectiveMainloopFwdSm80ILi4ELi1ELb0EN4cute5tupleIJNS5_1CILi128EEENS7_ILi112EEENS7_ILi64EEEEEELi64ENS_10bfloat16_tEfNS_4arch4Sm80ELb0ELb0ELb1ELb0ELb0ELb0ELb1ELb1EEENS1_21CollectiveEpilogueFwdINS6_IJS8_SA_S9_EEENS6_IJNS7_ILi1EEESI_SI_EEESC_SE_Li128ELb0ELb1ELb1ELb0EEENS1_19SingleTileSchedulerILb0ELb1ELb1ELi128EEEEEEEEEvNT_6ParamsE,@function
        .size           _ZN7cutlass13device_kernelIN5flash19enable_sm80_to_sm89INS1_16FlashAttnFwdSm80INS1_25CollectiveMainloopFwdSm80ILi4ELi1ELb0EN4cute5tupleIJNS5_1CILi128EEENS7_ILi112EEENS7_ILi64EEEEEELi64ENS_10bfloat16_tEfNS_4arch4Sm80ELb0ELb0ELb1ELb0ELb0ELb0ELb1ELb1EEENS1_21CollectiveEpilogueFwdINS6_IJS8_SA_S9_EEENS6_IJNS7_ILi1EEESI_SI_EEESC_SE_Li128ELb0ELb1ELb1ELb0EEENS1_19SingleTileSchedulerILb0ELb1ELb1ELi128EEEEEEEEEvNT_6ParamsE,(.L_x_9 - _ZN7cutlass13device_kernelIN5flash19enable_sm80_to_sm89INS1_16FlashAttnFwdSm80INS1_25CollectiveMainloopFwdSm80ILi4ELi1ELb0EN4cute5tupleIJNS5_1CILi128EEENS7_ILi112EEENS7_ILi64EEEEEELi64ENS_10bfloat16_tEfNS_4arch4Sm80ELb0ELb0ELb1ELb0ELb0ELb0ELb1ELb1EEENS1_21CollectiveEpilogueFwdINS6_IJS8_SA_S9_EEENS6_IJNS7_ILi1EEESI_SI_EEESC_SE_Li128ELb0ELb1ELb1ELb0EEENS1_19SingleTileSchedulerILb0ELb1ELb1ELi128EEEEEEEEEvNT_6ParamsE)
        .other          _ZN7cutlass13device_kernelIN5flash19enable_sm80_to_sm89INS1_16FlashAttnFwdSm80INS1_25CollectiveMainloopFwdSm80ILi4ELi1ELb0EN4cute5tupleIJNS5_1CILi128EEENS7_ILi112EEENS7_ILi64EEEEEELi64ENS_10bfloat16_tEfNS_4arch4Sm80ELb0ELb0ELb1ELb0ELb0ELb0ELb1ELb1EEENS1_21CollectiveEpilogueFwdINS6_IJS8_SA_S9_EEENS6_IJNS7_ILi1EEESI_SI_EEESC_SE_Li128ELb0ELb1ELb1ELb0EEENS1_19SingleTileSchedulerILb0ELb1ELb1ELi128EEEEEEEEEvNT_6ParamsE,@"STO_CUDA_ENTRY STV_DEFAULT"
_ZN7cutlass13device_kernelIN5flash19enable_sm80_to_sm89INS1_16FlashAttnFwdSm80INS1_25CollectiveMainloopFwdSm80ILi4ELi1ELb0EN4cute5tupleIJNS5_1CILi128EEENS7_ILi112EEENS7_ILi64EEEEEELi64ENS_10bfloat16_tEfNS_4arch4Sm80ELb0ELb0ELb1ELb0ELb0ELb0ELb1ELb1EEENS1_21CollectiveEpilogueFwdINS6_IJS8_SA_S9_EEENS6_IJNS7_ILi1EEESI_SI_EEESC_SE_Li128ELb0ELb1ELb1ELb0EEENS1_19SingleTileSchedulerILb0ELb1ELb1ELi128EEEEEEEEEvNT_6ParamsE:
[----:B------:R-:W-:Y:S01]  /*0000*/  LDC R1, c[0x0][0x28] ;  /* 0x00000a00ff017b82 */ /* 0x000fe20000000800 */
[----:B------:R-:W-:Y:S05]  /*0010*/  EXIT ;  /* 0x000000000000794d */ /* 0x000fea0003800000 */
.L_x_0:
[----:B------:R-:W-:-:S00]  /*0020*/  BRA `(.L_x_0) ;  /* 0xfffffffc00fc7947 */ /* 0x000fc0000383ffff */
[----:B------:R-:W-:-:S00]  /*0030*/  NOP ;  /* 0x0000000000007918 */ /* 0x000fc00000000000 */
        /* <DEDUP_REMOVED lines=12> */
.L_x_9:


//--------------------- .text._ZN7cutlass13device_kernelIN5flash19enable_sm80_to_sm89INS1_16FlashAttnFwdSm80INS1_25CollectiveMainloopFwdSm80ILi4ELi1ELb0EN4cute5tupleIJNS5_1CILi128EEENS7_ILi80EEENS7_ILi64EEEEEELi64ENS_10bfloat16_tEfNS_4arch4Sm80ELb0ELb0ELb1ELb1ELb0ELb0ELb1ELb1EEENS1_21CollectiveEpilogueFwdINS6_IJS8_SA_S9_EEENS6_IJNS7_ILi1EEESI_SI_EEESC_SE_Li128ELb1ELb1ELb1ELb0EEENS1_36VarlenDynamicPersistentTileSchedulerILi128ELi80ELi128ELi128ELb1ELb1ELb0ELb0ELb1ELb1EEEEEEEEEvNT_6ParamsE --------------------------
	.section	.text._ZN7cutlass13device_kernelIN5flash19enable_sm80_to_sm89INS1_16FlashAttnFwdSm80INS1_25CollectiveMainloopFwdSm80ILi4ELi1ELb0EN4cute5tupleIJNS5_1CILi128EEENS7_ILi80EEENS7_ILi64EEEEEELi64ENS_10bfloat16_tEfNS_4arch4Sm80ELb0ELb0ELb1ELb1ELb0ELb0ELb1ELb1EEENS1_21CollectiveEpilogueFwdINS6_IJS8_SA_S9_EEENS6_IJNS7_ILi1EEESI_SI_EEESC_SE_Li128ELb1ELb1ELb1ELb0EEENS1_36VarlenDynamicPersistentTileSchedulerILi128ELi80ELi128ELi128ELb1ELb1ELb0ELb0ELb1ELb1EEEEEEEEEvNT_6ParamsE,"ax",@progbits
	.align	128
.text._ZN7cutlass13device_kernelIN5flash19enable_sm80_to_sm89INS1_16FlashAttnFwdSm80INS1_25CollectiveMainloopFwdSm80ILi4ELi1ELb0EN4cute5tupleIJNS5_1CILi128EEENS7_ILi80EEENS7_ILi64EEEEEELi64ENS_10bfloat16_tEfNS_4arch4Sm80ELb0ELb0ELb1ELb1ELb0ELb0ELb1ELb1EEENS1_21CollectiveEpilogueFwdINS6_IJS8_SA_S9_EEENS6_IJNS7_ILi1EEESI_SI_EEESC_SE_Li128ELb1ELb1ELb1ELb0EEENS1_36VarlenDynamicPersistentTileSchedulerILi128ELi80ELi128ELi128ELb1ELb1ELb0ELb0ELb1ELb1EEEEEEEEEvNT_6ParamsE:
        .type           _ZN7cutlass13device_kernelIN5flash19enable_sm80_to_sm89INS1_16FlashAttnFwdSm80INS1_25CollectiveMainloopFwdSm80ILi4ELi1ELb0EN4cute5tupleIJNS5_1CILi128EEENS7_ILi80EEENS7_ILi64EEEEEELi64ENS_10bfloat16_tEfNS_4arch4Sm80ELb0ELb0ELb1ELb1ELb0ELb0ELb1ELb1EEENS1_21CollectiveEpilogueFwdINS6_IJS8_SA_S9_EEENS6_IJNS7_ILi1EEESI_SI_EEESC_SE_Li128ELb1ELb1ELb1ELb0EEENS1_36VarlenDynamicPersistentTileSchedulerILi128ELi80ELi128ELi128ELb1ELb1ELb0ELb0ELb1ELb1EEEEEEEEEvNT_6ParamsE,@function
        .size           _ZN7cutlass13device_kernelIN5flash19enable_sm80_to_sm89INS1_16FlashAttnFwdSm80INS1_25CollectiveMainloopFwdSm80ILi4ELi1ELb0EN4cute5tupleIJNS5_1CILi128EEENS7_ILi80EEENS7_ILi64EEEEEELi64ENS_10bfloat16_tEfNS_4arch4Sm80ELb0ELb0ELb1ELb1ELb0ELb0ELb1ELb1EEENS1_21CollectiveEpilogueFwdINS6_IJS8_SA_S9_EEENS6_IJNS7_ILi1EEESI_SI_EEESC_SE_Li128ELb1ELb1ELb1ELb0EEENS1_36VarlenDynamicPersistentTileSchedulerILi128ELi80ELi128ELi128ELb1ELb1ELb0ELb0ELb1ELb1EEEEEEEEEvNT_6ParamsE,(.L_x_10 - _ZN7cutlass13device_kernelIN5flash19enable_sm80_to_sm89INS1_16FlashAttnFwdSm80INS1_25CollectiveMainloopFwdSm80ILi4ELi1ELb0EN4cute5tupleIJNS5_1CILi128EEENS7_ILi80EEENS7_ILi64EEEEEELi64ENS_10bfloat16_tEfNS_4arch4Sm80ELb0ELb0ELb1ELb1ELb0ELb0ELb1ELb1EEENS1_21CollectiveEpilogueFwdINS6_IJS8_SA_S9_EEENS6_IJNS7_ILi1EEESI_SI_EEESC_SE_Li128ELb1ELb1ELb1ELb0EEENS1_36VarlenDynamicPersistentTileSchedulerILi128ELi80ELi128ELi128ELb1ELb1ELb0ELb0ELb1ELb1EEEEEEEEEvNT_6ParamsE)
        .other          _ZN7cutlass13device_kernelIN5flash19enable_sm80_to_sm89INS1_16FlashAttnFwdSm80INS1_25CollectiveMainloopFwdSm80ILi4ELi1ELb0EN4cute5tupleIJNS5_1CILi128EEENS7_ILi80EEENS7_ILi64EEEEEELi64ENS_10bfloat16_tEfNS_4arch4Sm80ELb0ELb0ELb1ELb1ELb0ELb0ELb1ELb1EEENS1_21CollectiveEpilogueFwdINS6_IJS8_SA_S9_EEENS6_IJNS7_ILi1EEESI_SI_EEESC_SE_Li128ELb1ELb1ELb1ELb0EEENS1_36VarlenDynamicPersistentTileSchedulerILi128ELi80ELi128ELi128ELb1ELb1ELb0ELb0ELb1ELb1EEEEEEEEEvNT_6ParamsE,@"STO_CUDA_ENTRY STV_DEFAULT"
_ZN7cutlass13device_kernelIN5flash19enable_sm80_to_sm89INS1_16FlashAttnFwdSm80INS1_25CollectiveMainloopFwdSm80ILi4ELi1ELb0EN4cute5tupleIJNS5_1CILi128EEENS7_ILi80EEENS7_ILi64EEEEEELi64ENS_10bfloat16_tEfNS_4arch4Sm80ELb0ELb0ELb1ELb1ELb0ELb0ELb1ELb1EEENS1_21CollectiveEpilogueFwdINS6_IJS8_SA_S9_EEENS6_IJNS7_ILi1EEESI_SI_EEESC_SE_Li128ELb1ELb1ELb1ELb0EEENS1_36VarlenDynamicPersistentTileSchedulerILi128ELi80ELi128ELi128ELb1ELb1ELb0ELb0ELb1ELb1EEEEEEEEEvNT_6ParamsE:
[----:B------:R-:W-:Y:S01]  /*0000*/  LDC R1, c[0x0][0x28] ;  /* 0x00000a00ff017b82 */ /* 0x000fe20000000800 */
[----:B------:R-:W-:Y:S05]  /*0010*/  EXIT ;  /* 0x000000000000794d */ /* 0x000fea0003800000 */
.L_x_1:
        /* <DEDUP_REMOVED lines=14> */
.L_x_10:


//--------------------- .text._ZN7cutlass13device_kernelIN5flash19enable_sm80_to_sm89INS1_16FlashAttnFwdSm80INS1_25CollectiveMainloopFwdSm80ILi4ELi1ELb0EN4cute5tupleIJNS5_1CILi128EEENS7_ILi80EEENS7_ILi64EEEEEELi64ENS_10bfloat16_tEfNS_4arch4Sm80ELb0ELb0ELb1ELb1ELb0ELb1ELb1ELb1EEENS1_21CollectiveEpilogueFwdINS6_IJS8_SA_S9_EEENS6_IJNS7_ILi1EEESI_SI_EEESC_SE_Li128ELb1ELb1ELb1ELb0EEENS1_36VarlenDynamicPersistentTileSchedulerILi128ELi80ELi128ELi128ELb1ELb1ELb0ELb0ELb1ELb1EEEEEEEEEvNT_6ParamsE --------------------------
	.section	.text._ZN7cutlass13device_kernelIN5flash19enable_sm80_to_sm89INS1_16FlashAttnFwdSm80INS1_25CollectiveMainloopFwdSm80ILi4ELi1ELb0EN4cute5tupleIJNS5_1CILi128EEENS7_ILi80EEENS7_ILi64EEEEEELi64ENS_10bfloat16_tEfNS_4arch4Sm80ELb0ELb0ELb1ELb1ELb0ELb1ELb1ELb1EEENS1_21CollectiveEpilogueFwdINS6_IJS8_SA_S9_EEENS6_IJNS7_ILi1EEESI_SI_EEESC_SE_Li128ELb1ELb1ELb1ELb0EEENS1_36VarlenDynamicPersistentTileSchedulerILi128ELi80ELi128ELi128ELb1ELb1ELb0ELb0ELb1ELb1EEEEEEEEEvNT_6ParamsE,"ax",@progbits
	.align	128
.text._ZN7cutlass13device_kernelIN5flash19enable_sm80_to_sm89INS1_16FlashAttnFwdSm80INS1_25CollectiveMainloopFwdSm80ILi4ELi1ELb0EN4cute5tupleIJNS5_1CILi128EEENS7_ILi80EEENS7_ILi64EEEEEELi64ENS_10bfloat16_tEfNS_4arch4Sm80ELb0ELb0ELb1ELb1ELb0ELb1ELb1ELb1EEENS1_21CollectiveEpilogueFwdINS6_IJS8_SA_S9_EEENS6_IJNS7_ILi1EEESI_SI_EEESC_SE_Li128ELb1ELb1ELb1ELb0EEENS1_36VarlenDynamicPersistentTileSchedulerILi128ELi80ELi128ELi128ELb1ELb1ELb0ELb0ELb1ELb1EEEEEEEEEvNT_6ParamsE:
        .type           _ZN7cutlass13device_kernelIN5flash19enable_sm80_to_sm89INS1_16FlashAttnFwdSm80INS1_25CollectiveMainloopFwdSm80ILi4ELi1ELb0EN4cute5tupleIJNS5_1CILi128EEENS7_ILi80EEENS7_ILi64EEEEEELi64ENS_10bfloat16_tEfNS_4arch4Sm80ELb0ELb0ELb1ELb1ELb0ELb1ELb1ELb1EEENS1_21CollectiveEpilogueFwdINS6_IJS8_SA_S9_EEENS6_IJNS7_ILi1EEESI_SI_EEESC_SE_Li128ELb1ELb1ELb1ELb0EEENS1_36VarlenDynamicPersistentTileSchedulerILi128ELi80ELi128ELi128ELb1ELb1ELb0ELb0ELb1ELb1EEEEEEEEEvNT_6ParamsE,@function
        .size           _ZN7cutlass13device_kernelIN5flash19enable_sm80_to_sm89INS1_16FlashAttnFwdSm80INS1_25CollectiveMainloopFwdSm80ILi4ELi1ELb0EN4cute5tupleIJNS5_1CILi128EEENS7_ILi80EEENS7_ILi64EEEEEELi64ENS_10bfloat16_tEfNS_4arch4Sm80ELb0ELb0ELb1ELb1ELb0ELb1ELb1ELb1EEENS1_21CollectiveEpilogueFwdINS6_IJS8_SA_S9_EEENS6_IJNS7_ILi1EEESI_SI_EEESC_SE_Li128ELb1ELb1ELb1ELb0EEENS1_36VarlenDynamicPersistentTileSchedulerILi128ELi80ELi128ELi128ELb1ELb1ELb0ELb0ELb1ELb1EEEEEEEEEvNT_6ParamsE,(.L_x_11 - _ZN7cutlass13device_kernelIN5flash19enable_sm80_to_sm89INS1_16FlashAttnFwdSm80INS1_25CollectiveMainloopFwdSm80ILi4ELi1ELb0EN4cute5tupleIJNS5_1CILi128EEENS7_ILi80EEENS7_ILi64EEEEEELi64ENS_10bfloat16_tEfNS_4arch4Sm80ELb0ELb0ELb1ELb1ELb0ELb1ELb1ELb1EEENS1_21CollectiveEpilogueFwdINS6_IJS8_SA_S9_EEENS6_IJNS7_ILi1EEESI_SI_EEESC_SE_Li128ELb1ELb1ELb1ELb0EEENS1_36VarlenDynamicPersistentTileSchedulerILi128ELi80ELi128ELi128ELb1ELb1ELb0ELb0ELb1ELb1EEEEEEEEEvNT_6ParamsE)
        .other          _ZN7cutlass13device_kernelIN5flash19enable_sm80_to_sm89INS1_16FlashAttnFwdSm80INS1_25CollectiveMainloopFwdSm80ILi4ELi1ELb0EN4cute5tupleIJNS5_1CILi128EEENS7_ILi80EEENS7_ILi64EEEEEELi64ENS_10bfloat16_tEfNS_4arch4Sm80ELb0ELb0ELb1ELb1ELb0ELb1ELb1ELb1EEENS1_21CollectiveEpilogueFwdINS6_IJS8_SA_S9_EEENS6_IJNS7_ILi1EEESI_SI_EEESC_SE_Li128ELb1ELb1ELb1ELb0EEENS1_36VarlenDynamicPersistentTileSchedulerILi128ELi80ELi128ELi128ELb1ELb1ELb0ELb0ELb1ELb1EEEEEEEEEvNT_6ParamsE,@"STO_CUDA_ENTRY STV_DEFAULT"
_ZN7cutlass13device_kernelIN5flash19enable_sm80_to_sm89INS1_16FlashAttnFwdSm80INS1_25CollectiveMainloopFwdSm80ILi4ELi1ELb0EN4cute5tupleIJNS5_1CILi128EEENS7_ILi80EEENS7_ILi64EEEEEELi64ENS_10bfloat16_tEfNS_4arch4Sm80ELb0ELb0ELb1ELb1ELb0ELb1ELb1ELb1EEENS1_21CollectiveEpilogueFwdINS6_IJS8_SA_S9_EEENS6_IJNS7_ILi1EEESI_SI_EEESC_SE_Li128ELb1ELb1ELb1ELb0EEENS1_36VarlenDynamicPersistentTileSchedulerILi128ELi80ELi128ELi128ELb1ELb1ELb0ELb0ELb1ELb1EEEEEEEEEvNT_6ParamsE:
[----:B------:R-:W-:Y:S01]  /*0000*/  LDC R1, c[0x0][0x28] ;  /* 0x00000a00ff017b82 */ /* 0x000fe20000000800 */
[----:B------:R-:W-:Y:S05]  /*0010*/  EXIT ;  /* 0x000000000000794d */ /* 0x000fea0003800000 */
.L_x_2:
        /* <DEDUP_REMOVED lines=14> */
.L_x_11:


//--------------------- .text._ZN7cutlass13device_kernelIN5flash19enable_sm80_to_sm89INS1_16FlashAttnFwdSm80INS1_25CollectiveMainloopFwdSm80ILi4ELi1ELb0EN4cute5tupleIJNS5_1CILi128EEENS7_ILi96EEENS7_ILi64EEEEEELi64ENS_10bfloat16_tEfNS_4arch4Sm80ELb0ELb1ELb1ELb0ELb0ELb0ELb1ELb1EEENS1_21CollectiveEpilogueFwdINS6_IJS8_SA_S9_EEENS6_IJNS7_ILi1EEESI_SI_EEESC_SE_Li128ELb0ELb1ELb1ELb0EEENS1_19SingleTileSchedulerILb0ELb1ELb1ELi128EEEEEEEEEvNT_6ParamsE --------------------------
	.section	.text._ZN7cutlass13device_kernelIN5flash19enable_sm80_to_sm89INS1_16FlashAttnFwdSm80INS1_25CollectiveMainloopFwdSm80ILi4ELi1ELb0EN4cute5tupleIJNS5_1CILi128EEENS7_ILi96EEENS7_ILi64EEEEEELi64ENS_10bfloat16_tEfNS_4arch4Sm80ELb0ELb1ELb1ELb0ELb0ELb0ELb1ELb1EEENS1_21CollectiveEpilogueFwdINS6_IJS8_SA_S9_EEENS6_IJNS7_ILi1EEESI_SI_EEESC_SE_Li128ELb0ELb1ELb1ELb0EEENS1_19SingleTileSchedulerILb0ELb1ELb1ELi128EEEEEEEEEvNT_6ParamsE,"ax",@progbits
	.align	128
.text._ZN7cutlass13device_kernelIN5flash19enable_sm80_to_sm89INS1_16FlashAttnFwdSm80INS1_25CollectiveMainloopFwdSm80ILi4ELi1ELb0EN4cute5tupleIJNS5_1CILi128EEENS7_ILi96EEENS7_ILi64EEEEEELi64ENS_10bfloat16_tEfNS_4arch4Sm80ELb0ELb1ELb1ELb0ELb0ELb0ELb1ELb1EEENS1_21CollectiveEpilogueFwdINS6_IJS8_SA_S9_EEENS6_IJNS7_ILi1EEESI_SI_EEESC_SE_Li128ELb0ELb1ELb1ELb0EEENS1_19SingleTileSchedulerILb0ELb1ELb1ELi128EEEEEEEEEvNT_6ParamsE:
        .type           _ZN7cutlass13device_kernelIN5flash19enable_sm80_to_sm89INS1_16FlashAttnFwdSm80INS1_25CollectiveMainloopFwdSm80ILi4ELi1ELb0EN4cute5tupleIJNS5_1CILi128EEENS7_ILi96EEENS7_ILi64EEEEEELi64ENS_10bfloat16_tEfNS_4arch4Sm80ELb0ELb1ELb1ELb0ELb0ELb0ELb1ELb1EEENS1_21CollectiveEpilogueFwdINS6_IJS8_SA_S9_EEENS6_IJNS7_ILi1EEESI_SI_EEESC_SE_Li128ELb0ELb1ELb1ELb0EEENS1_19SingleTileSchedulerILb0ELb1ELb1ELi128EEEEEEEEEvNT_6ParamsE,@function
        .size           _ZN7cutlass13device_kernelIN5flash19enable_sm80_to_sm89INS1_16FlashAttnFwdSm80INS1_25CollectiveMainloopFwdSm80ILi4ELi1ELb0EN4cute5tupleIJNS5_1CILi128EEENS7_ILi96EEENS7_ILi64EEEEEELi64ENS_10bfloat16_tEfNS_4arch4Sm80ELb0ELb1ELb1ELb0ELb0ELb0ELb1ELb1EEENS1_21CollectiveEpilogueFwdINS6_IJS8_SA_S9_EEENS6_IJNS7_ILi1EEESI_SI_EEESC_SE_Li128ELb0ELb1ELb1ELb0EEENS1_19SingleTileSchedulerILb0ELb1ELb1ELi128EEEEEEEEEvNT_6ParamsE,(.L_x_12 - _ZN7cutlass13device_kernelIN5flash19enable_sm80_to_sm89INS1_16FlashAttnFwdSm80INS1_25CollectiveMainloopFwdSm80ILi4ELi1ELb0EN4cute5tupleIJNS5_1CILi128EEENS7_ILi96EEENS7_ILi64EEEEEELi64ENS_10bfloat16_tEfNS_4arch4Sm80ELb0ELb1ELb1ELb0ELb0ELb0ELb1ELb1EEENS1_21CollectiveEpilogueFwdINS6_IJS8_SA_S9_EEENS6_IJNS7_ILi1EEESI_SI_EEESC_SE_Li128ELb0ELb1ELb1ELb0EEENS1_19SingleTileSchedulerILb0ELb1ELb1ELi128EEEEEEEEEvNT_6ParamsE)
        .other          _ZN7cutlass13device_kernelIN5flash19enable_sm80_to_sm89INS1_16FlashAttnFwdSm80INS1_25CollectiveMainloopFwdSm80ILi4ELi1ELb0EN4cute5tupleIJNS5_1CILi128EEENS7_ILi96EEENS7_ILi64EEEEEELi64ENS_10bfloat16_tEfNS_4arch4Sm80ELb0ELb1ELb1ELb0ELb0ELb0ELb1ELb1EEENS1_21CollectiveEpilogueFwdINS6_IJS8_SA_S9_EEENS6_IJNS7_ILi1EEESI_SI_EEESC_SE_Li128ELb0ELb1ELb1ELb0EEENS1_19SingleTileSchedulerILb0ELb1ELb1ELi128EEEEEEEEEvNT_6ParamsE,@"STO_CUDA_ENTRY STV_DEFAULT"
_ZN7cutlass13device_kernelIN5flash19enable_sm80_to_sm89INS1_16FlashAttnFwdSm80INS1_25CollectiveMainloopFwdSm80ILi4ELi1ELb0EN4cute5tupleIJNS5_1CILi128EEENS7_ILi96EEENS7_ILi64EEEEEELi64ENS_10bfloat16_tEfNS_4arch4Sm80ELb0ELb1ELb1ELb0ELb0ELb0ELb1ELb1EEENS1_21CollectiveEpilogueFwdINS6_IJS8_SA_S9_EEENS6_IJNS7_ILi1EEESI_SI_EEESC_SE_Li128ELb0ELb1ELb1ELb0EEENS1_19SingleTileSchedulerILb0ELb1ELb1ELi128EEEEEEEEEvNT_6ParamsE:
[----:B------:R-:W-:Y:S01]  /*0000*/  LDC R1, c[0x0][0x28] ;  /* 0x00000a00ff017b82 */ /* 0x000fe20000000800 */
[----:B------:R-:W-:Y:S05]  /*0010*/  EXIT ;  /* 0x000000000000794d */ /* 0x000fea0003800000 */
.L_x_3:
        /* <DEDUP_REMOVED lines=14> */
.L_x_12:


//--------------------- .text._ZN7cutlass13device_kernelIN5flash19enable_sm80_to_sm89INS1_16FlashAttnFwdSm80INS1_25CollectiveMainloopFwdSm80ILi4ELi1ELb0EN4cute5tupleIJNS5_1CILi128EEENS7_ILi80EEENS7_ILi64EEEEEELi64ENS_10bfloat16_tEfNS_4arch4Sm80ELb0ELb1ELb1ELb1ELb0ELb0ELb1ELb1EEENS1_21CollectiveEpilogueFwdINS6_IJS8_SA_S9_EEENS6_IJNS7_ILi1EEESI_SI_EEESC_SE_Li128ELb1ELb1ELb1ELb0EEENS1_36VarlenDynamicPersistentTileSchedulerILi128ELi80ELi128ELi128ELb1ELb1ELb0ELb1ELb0ELb1EEEEEEEEEvNT_6ParamsE --------------------------
	.section	.text._ZN7cutlass13device_kernelIN5flash19enable_sm80_to_sm89INS1_16FlashAttnFwdSm80INS1_25CollectiveMainloopFwdSm80ILi4ELi1ELb0EN4cute5tupleIJNS5_1CILi128EEENS7_ILi80EEENS7_ILi64EEEEEELi64ENS_10bfloat16_tEfNS_4arch4Sm80ELb0ELb1ELb1ELb1ELb0ELb0ELb1ELb1EEENS1_21CollectiveEpilogueFwdINS6_IJS8_SA_S9_EEENS6_IJNS7_ILi1EEESI_SI_EEESC_SE_Li128ELb1ELb1ELb1ELb0EEENS1_36VarlenDynamicPersistentTileSchedulerILi128ELi80ELi128ELi128ELb1ELb1ELb0ELb1ELb0ELb1EEEEEEEEEvNT_6ParamsE,"ax",@progbits
	.align	128
.text._ZN7cutlass13device_kernelIN5flash19enable_sm80_to_sm89INS1_16FlashAttnFwdSm80INS1_25CollectiveMainloopFwdSm80ILi4ELi1ELb0EN4cute5tupleIJNS5_1CILi128EEENS7_ILi80EEENS7_ILi64EEEEEELi64ENS_10bfloat16_tEfNS_4arch4Sm80ELb0ELb1ELb1ELb1ELb0ELb0ELb1ELb1EEENS1_21CollectiveEpilogueFwdINS6_IJS8_SA_S9_EEENS6_IJNS7_ILi1EEESI_SI_EEESC_SE_Li128ELb1ELb1ELb1ELb0EEENS1_36VarlenDynamicPersistentTileSchedulerILi128ELi80ELi128ELi128ELb1ELb1ELb0ELb1ELb0ELb1EEEEEEEEEvNT_6ParamsE:
        .type           _ZN7cutlass13device_kernelIN5flash19enable_sm80_to_sm89INS1_16FlashAttnFwdSm80INS1_25CollectiveMainloopFwdSm80ILi4ELi1ELb0EN4cute5tupleIJNS5_1CILi128EEENS7_ILi80EEENS7_ILi64EEEEEELi64ENS_10bfloat16_tEfNS_4arch4Sm80ELb0ELb1ELb1ELb1ELb0ELb0ELb1ELb1EEENS1_21CollectiveEpilogueFwdINS6_IJS8_SA_S9_EEENS6_IJNS7_ILi1EEESI_SI_EEESC_SE_Li128ELb1ELb1ELb1ELb0EEENS1_36VarlenDynamicPersistentTileSchedulerILi128ELi80ELi128ELi128ELb1ELb1ELb0ELb1ELb0ELb1EEEEEEEEEvNT_6ParamsE,@function
        .size           _ZN7cutlass13device_kernelIN5flash19enable_sm80_to_sm89INS1_16FlashAttnFwdSm80INS1_25CollectiveMainloopFwdSm80ILi4ELi1ELb0EN4cute5tupleIJNS5_1CILi128EEENS7_ILi80EEENS7_ILi64EEEEEELi64ENS_10bfloat16_tEfNS_4arch4Sm80ELb0ELb1ELb1ELb1ELb0ELb0ELb1ELb1EEENS1_21CollectiveEpilogueFwdINS6_IJS8_SA_S9_EEENS6_IJNS7_ILi1EEESI_SI_EEESC_SE_Li128ELb1ELb1ELb1ELb0EEENS1_36VarlenDynamicPersistentTileSchedulerILi128ELi80ELi128ELi128ELb1ELb1ELb0ELb1ELb0ELb1EEEEEEEEEvNT_6ParamsE,(.L_x_13 - _ZN7cutlass13device_kernelIN5flash19enable_sm80_to_sm89INS1_16FlashAttnFwdSm80INS1_25CollectiveMainloopFwdSm80ILi4ELi1ELb0EN4cute5tupleIJNS5_1CILi128EEENS7_ILi80EEENS7_ILi64EEEEEELi64ENS_10bfloat16_tEfNS_4arch4Sm80ELb0ELb1ELb1ELb1ELb0ELb0ELb1ELb1EEENS1_21CollectiveEpilogueFwdINS6_IJS8_SA_S9_EEENS6_IJNS7_ILi1EEESI_SI_EEESC_SE_Li128ELb1ELb1ELb1ELb0EEENS1_36VarlenDynamicPersistentTileSchedulerILi128ELi80ELi128ELi128ELb1ELb1ELb0ELb1ELb0ELb1EEEEEEEEEvNT_6ParamsE)
        .other          _ZN7cutlass13device_kernelIN5flash19enable_sm80_to_sm89INS1_16FlashAttnFwdSm80INS1_25CollectiveMainloopFwdSm80ILi4ELi1ELb0EN4cute5tupleIJNS5_1CILi128EEENS7_ILi80EEENS7_ILi64EEEEEELi64ENS_10bfloat16_tEfNS_4arch4Sm80ELb0ELb1ELb1ELb1ELb0ELb0ELb1ELb1EEENS1_21CollectiveEpilogueFwdINS6_IJS8_SA_S9_EEENS6_IJNS7_ILi1EEESI_SI_EEESC_SE_Li128ELb1ELb1ELb1ELb0EEENS1_36VarlenDynamicPersistentTileSchedulerILi128ELi80ELi128ELi128ELb1ELb1ELb0ELb1ELb0ELb1EEEEEEEEEvNT_6ParamsE,@"STO_CUDA_ENTRY STV_DEFAULT"
_ZN7cutlass13device_kernelIN5flash19enable_sm80_to_sm89INS1_16FlashAttnFwdSm80INS1_25CollectiveMainloopFwdSm80ILi4ELi1ELb0EN4cute5tupleIJNS5_1CILi128EEENS7_ILi80EEENS7_ILi64EEEEEELi64ENS_10bfloat16_tEfNS_4arch4Sm80ELb0ELb1ELb1ELb1ELb0ELb0ELb1ELb1EEENS1_21CollectiveEpilogueFwdINS6_IJS8_SA_S9_EEENS6_IJNS7_ILi1EEESI_SI_EEESC_SE_Li128ELb1ELb1ELb1ELb0EEENS1_36VarlenDynamicPersistentTileSchedulerILi128ELi80ELi128ELi128ELb1ELb1ELb0ELb1ELb0ELb1EEEEEEEEEvNT_6ParamsE:
[----:B------:R-:W-:Y:S01]  /*0000*/  LDC R1, c[0x0][0x28] ;  /* 0x00000a00ff017b82 */ /* 0x000fe20000000800 */
[----:B------:R-:W-:Y:S05]  /*0010*/  EXIT ;  /* 0x000000000000794d */ /* 0x000fea0003800000 */
.L_x_4:
        /* <DEDUP_REMOVED lines=14> */
.L_x_13:


//--------------------- .text._ZN7cutlass13device_kernelIN5flash19enable_sm80_to_sm89INS1_16FlashAttnFwdSm80INS1_25CollectiveMainloopFwdSm80ILi4ELi1ELb0EN4cute5tupleIJNS5_1CILi128EEENS7_ILi80EEENS7_ILi64EEEEEELi64ENS_10bfloat16_tEfNS_4arch4Sm80ELb0ELb1ELb1ELb1ELb0ELb1ELb1ELb1EEENS1_21CollectiveEpilogueFwdINS6_IJS8_SA_S9_EEENS6_IJNS7_ILi1EEESI_SI_EEESC_SE_Li128ELb1ELb1ELb1ELb0EEENS1_36VarlenDynamicPersistentTileSchedulerILi128ELi80ELi128ELi128ELb1ELb1ELb0ELb1ELb0ELb1EEEEEEEEEvNT_6ParamsE --------------------------
	.section	.text._ZN7cutlass13device_kernelIN5flash19enable_sm80_to_sm89INS1_16FlashAttnFwdSm80INS1_25CollectiveMainloopFwdSm80ILi4ELi1ELb0EN4cute5tupleIJNS5_1CILi128EEENS7_ILi80EEENS7_ILi64EEEEEELi64ENS_10bfloat16_tEfNS_4arch4Sm80ELb0ELb1ELb1ELb1ELb0ELb1ELb1ELb1EEENS1_21CollectiveEpilogueFwdINS6_IJS8_SA_S9_EEENS6_IJNS7_ILi1EEESI_SI_EEESC_SE_Li128ELb1ELb1ELb1ELb0EEENS1_36VarlenDynamicPersistentTileSchedulerILi128ELi80ELi128ELi128ELb1ELb1ELb0ELb1ELb0ELb1EEEEEEEEEvNT_6ParamsE,"ax",@progbits
	.align	128
.text._ZN7cutlass13device_kernelIN5flash19enable_sm80_to_sm89INS1_16FlashAttnFwdSm80INS1_25CollectiveMainloopFwdSm80ILi4ELi1ELb0EN4cute5tupleIJNS5_1CILi128EEENS7_ILi80EEENS7_ILi64EEEEEELi64ENS_10bfloat16_tEfNS_4arch4Sm80ELb0ELb1ELb1ELb1ELb0ELb1ELb1ELb1EEENS1_21CollectiveEpilogueFwdINS6_IJS8_SA_S9_EEENS6_IJNS7_ILi1EEESI_SI_EEESC_SE_Li128ELb1ELb1ELb1ELb0EEENS1_36VarlenDynamicPersistentTileSchedulerILi128ELi80ELi128ELi128ELb1ELb1ELb0ELb1ELb0ELb1EEEEEEEEEvNT_6ParamsE:
        .type           _ZN7cutlass13device_kernelIN5flash19enable_sm80_to_sm89INS1_16FlashAttnFwdSm80INS1_25CollectiveMainloopFwdSm80ILi4ELi1ELb0EN4cute5tupleIJNS5_1CILi128EEENS7_ILi80EEENS7_ILi64EEEEEELi64ENS_10bfloat16_tEfNS_4arch4Sm80ELb0ELb1ELb1ELb1ELb0ELb1ELb1ELb1EEENS1_21CollectiveEpilogueFwdINS6_IJS8_SA_S9_EEENS6_IJNS7_ILi1EEESI_SI_EEESC_SE_Li128ELb1ELb1ELb1ELb0EEENS1_36VarlenDynamicPersistentTileSchedulerILi128ELi80ELi128ELi128ELb1ELb1ELb0ELb1ELb0ELb1EEEEEEEEEvNT_6ParamsE,@function
        .size           _ZN7cutlass13device_kernelIN5flash19enable_sm80_to_sm89INS1_16FlashAttnFwdSm80INS1_25CollectiveMainloopFwdSm80ILi4ELi1ELb0EN4cute5tupleIJNS5_1CILi128EEENS7_ILi80EEENS7_ILi64EEEEEELi64ENS_10bfloat16_tEfNS_4arch4Sm80ELb0ELb1ELb1ELb1ELb0ELb1ELb1ELb1EEENS1_21CollectiveEpilogueFwdINS6_IJS8_SA_S9_EEENS6_IJNS7_ILi1EEESI_SI_EEESC_SE_Li128ELb1ELb1ELb1ELb0EEENS1_36VarlenDynamicPersistentTileSchedulerILi128ELi80ELi128ELi128ELb1ELb1ELb0ELb1ELb0ELb1EEEEEEEEEvNT_6ParamsE,(.L_x_14 - _ZN7cutlass13device_kernelIN5flash19enable_sm80_to_sm89INS1_16FlashAttnFwdSm80INS1_25CollectiveMainloopFwdSm80ILi4ELi1ELb0EN4cute5tupleIJNS5_1CILi128EEENS7_ILi80EEENS7_ILi64EEEEEELi64ENS_10bfloat16_tEfNS_4arch4Sm80ELb0ELb1ELb1ELb1ELb0ELb1ELb1ELb1EEENS1_21CollectiveEpilogueFwdINS6_IJS8_SA_S9_EEENS6_IJNS7_ILi1EEESI_SI_EEESC_SE_Li128ELb1ELb1ELb1ELb0EEENS1_36VarlenDynamicPersistentTileSchedulerILi128ELi80ELi128ELi128ELb1ELb1ELb0ELb1ELb0ELb1EEEEEEEEEvNT_6ParamsE)
        .other          _ZN7cutlass13device_kernelIN5flash19enable_sm80_to_sm89INS1_16FlashAttnFwdSm80INS1_25CollectiveMainloopFwdSm80ILi4ELi1ELb0EN4cute5tupleIJNS5_1CILi128EEENS7_ILi80EEENS7_ILi64EEEEEELi64ENS_10bfloat16_tEfNS_4arch4Sm80ELb0ELb1ELb1ELb1ELb0ELb1ELb1ELb1EEENS1_21CollectiveEpilogueFwdINS6_IJS8_SA_S9_EEENS6_IJNS7_ILi1EEESI_SI_EEESC_SE_Li128ELb1ELb1ELb1ELb0EEENS1_36VarlenDynamicPersistentTileSchedulerILi128ELi80ELi128ELi128ELb1ELb1ELb0ELb1ELb0ELb1EEEEEEEEEvNT_6ParamsE,@"STO_CUDA_ENTRY STV_DEFAULT"
_ZN7cutlass13device_kernelIN5flash19enable_sm80_to_sm89INS1_16FlashAttnFwdSm80INS1_25CollectiveMainloopFwdSm80ILi4ELi1ELb0EN4cute5tupleIJNS5_1CILi128EEENS7_ILi80EEENS7_ILi64EEEEEELi64ENS_10bfloat16_tEfNS_4arch4Sm80ELb0ELb1ELb1ELb1ELb0ELb1ELb1ELb1EEENS1_21CollectiveEpilogueFwdINS6_IJS8_SA_S9_EEENS6_IJNS7_ILi1EEESI_SI_EEESC_SE_Li128ELb1ELb1ELb1ELb0EEENS1_36VarlenDynamicPersistentTileSchedulerILi128ELi80ELi128ELi128ELb1ELb1ELb0ELb1ELb0ELb1EEEEEEEEEvNT_6ParamsE:
[----:B------:R-:W-:Y:S01]  /*0000*/  LDC R1, c[0x0][0x28] ;  /* 0x00000a00ff017b82 */ /* 0x000fe20000000800 */
[----:B------:R-:W-:Y:S05]  /*0010*/  EXIT ;  /* 0x000000000000794d */ /* 0x000fea0003800000 */
.L_x_5:
        /* <DEDUP_REMOVED lines=14> */
.L_x_14:


//--------------------- .text._ZN7cutlass13device_kernelIN5flash19enable_sm80_to_sm89INS1_16FlashAttnFwdSm80INS1_25CollectiveMainloopFwdSm80ILi4ELi1ELb0EN4cute5tupleIJNS5_1CILi128EEENS7_ILi112EEENS7_ILi64EEEEEELi64ENS_10bfloat16_tEfNS_4arch4Sm80ELb1ELb0ELb1ELb0ELb0ELb0ELb1ELb1EEENS1_21CollectiveEpilogueFwdINS6_IJS8_SA_S9_EEENS6_IJNS7_ILi1EEESI_SI_EEESC_SE_Li128ELb0ELb1ELb1ELb0EEENS1_30DynamicPersistentTileSchedulerILi128ELi128ELb1ELb1ELb0EEEEEEEEEvNT_6ParamsE --------------------------
	.section	.text._ZN7cutlass13device_kernelIN5flash19enable_sm80_to_sm89INS1_16FlashAttnFwdSm80INS1_25CollectiveMainloopFwdSm80ILi4ELi1ELb0EN4cute5tupleIJNS5_1CILi128EEENS7_ILi112EEENS7_ILi64EEEEEELi64ENS_10bfloat16_tEfNS_4arch4Sm80ELb1ELb0ELb1ELb0ELb0ELb0ELb1ELb1EEENS1_21CollectiveEpilogueFwdINS6_IJS8_SA_S9_EEENS6_IJNS7_ILi1EEESI_SI_EEESC_SE_Li128ELb0ELb1ELb1ELb0EEENS1_30DynamicPersistentTileSchedulerILi128ELi128ELb1ELb1ELb0EEEEEEEEEvNT_6ParamsE,"ax",@progbits
	.align	128
.text._ZN7cutlass13device_kernelIN5flash19enable_sm80_to_sm89INS1_16FlashAttnFwdSm80INS1_25CollectiveMainloopFwdSm80ILi4ELi1ELb0EN4cute5tupleIJNS5_1CILi128EEENS7_ILi112EEENS7_ILi64EEEEEELi64ENS_10bfloat16_tEfNS_4arch4Sm80ELb1ELb0ELb1ELb0ELb0ELb0ELb1ELb1EEENS1_21CollectiveEpilogueFwdINS6_IJS8_SA_S9_EEENS6_IJNS7_ILi1EEESI_SI_EEESC_SE_Li128ELb0ELb1ELb1ELb0EEENS1_30DynamicPersistentTileSchedulerILi128ELi128ELb1ELb1ELb0EEEEEEEEEvNT_6ParamsE:
        .type           _ZN7cutlass13device_kernelIN5flash19enable_sm80_to_sm89INS1_16FlashAttnFwdSm80INS1_25CollectiveMainloopFwdSm80ILi4ELi1ELb0EN4cute5tupleIJNS5_1CILi128EEENS7_ILi112EEENS7_ILi64EEEEEELi64ENS_10bfloat16_tEfNS_4arch4Sm80ELb1ELb0ELb1ELb0ELb0ELb0ELb1ELb1EEENS1_21CollectiveEpilogueFwdINS6_IJS8_SA_S9_EEENS6_IJNS7_ILi1EEESI_SI_EEESC_SE_Li128ELb0ELb1ELb1ELb0EEENS1_30DynamicPersistentTileSchedulerILi128ELi128ELb1ELb1ELb0EEEEEEEEEvNT_6ParamsE,@function
        .size           _ZN7cutlass13device_kernelIN5flash19enable_sm80_to_sm89INS1_16FlashAttnFwdSm80INS1_25CollectiveMainloopFwdSm80ILi4ELi1ELb0EN4cute5tupleIJNS5_1CILi128EEENS7_ILi112EEENS7_ILi64EEEEEELi64ENS_10bfloat16_tEfNS_4arch4Sm80ELb1ELb0ELb1ELb0ELb0ELb0ELb1ELb1EEENS1_21CollectiveEpilogueFwdINS6_IJS8_SA_S9_EEENS6_IJNS7_ILi1EEESI_SI_EEESC_SE_Li128ELb0ELb1ELb1ELb0EEENS1_30DynamicPersistentTileSchedulerILi128ELi128ELb1ELb1ELb0EEEEEEEEEvNT_6ParamsE,(.L_x_15 - _ZN7cutlass13device_kernelIN5flash19enable_sm80_to_sm89INS1_16FlashAttnFwdSm80INS1_25CollectiveMainloopFwdSm80ILi4ELi1ELb0EN4cute5tupleIJNS5_1CILi128EEENS7_ILi112EEENS7_ILi64EEEEEELi64ENS_10bfloat16_tEfNS_4arch4Sm80ELb1ELb0ELb1ELb0ELb0ELb0ELb1ELb1EEENS1_21CollectiveEpilogueFwdINS6_IJS8_SA_S9_EEENS6_IJNS7_ILi1EEESI_SI_EEESC_SE_Li128ELb0ELb1ELb1ELb0EEENS1_30DynamicPersistentTileSchedulerILi128ELi128ELb1ELb1ELb0EEEEEEEEEvNT_6ParamsE)
        .other          _ZN7cutlass13device_kernelIN5flash19enable_sm80_to_sm89INS1_16FlashAttnFwdSm80INS1_25CollectiveMainloopFwdSm80ILi4ELi1ELb0EN4cute5tupleIJNS5_1CILi128EEENS7_ILi112EEENS7_ILi64EEEEEELi64ENS_10bfloat16_tEfNS_4arch4Sm80ELb1ELb0ELb1ELb0ELb0ELb0ELb1ELb1EEENS1_21CollectiveEpilogueFwdINS6_IJS8_SA_S9_EEENS6_IJNS7_ILi1EEESI_SI_EEESC_SE_Li128ELb0ELb1ELb1ELb0EEENS1_30DynamicPersistentTileSchedulerILi128ELi128ELb1ELb1ELb0EEEEEEEEEvNT_6ParamsE,@"STO_CUDA_ENTRY STV_DEFAULT"
_ZN7cutlass13device_kernelIN5flash19enable_sm80_to_sm89INS1_16FlashAttnFwdSm80INS1_25CollectiveMainloopFwdSm80ILi4ELi1ELb0EN4cute5tupleIJNS5_1CILi128EEENS7_ILi112EEENS7_ILi64EEEEEELi64ENS_10bfloat16_tEfNS_4arch4Sm80ELb1ELb0ELb1ELb0ELb0ELb0ELb1ELb1EEENS1_21CollectiveEpilogueFwdINS6_IJS8_SA_S9_EEENS6_IJNS7_ILi1EEESI_SI_EEESC_SE_Li128ELb0ELb1ELb1ELb0EEENS1_30DynamicPersistentTileSchedulerILi128ELi128ELb1ELb1ELb0EEEEEEEEEvNT_6ParamsE:
[----:B------:R-:W-:Y:S01]  /*0000*/  LDC R1, c[0x0][0x28] ;  /* 0x00000a00ff017b82 */ /* 0x000fe20000000800 */
[----:B------:R-:W-:Y:S05]  /*0010*/  EXIT ;  /* 0x000000000000794d */ /* 0x000fea0003800000 */
.L_x_6:
        /* <DEDUP_REMOVED lines=14> */
.L_x_15:


//--------------------- .text._ZN7cutlass13device_kernelIN5flash19enable_sm80_to_sm89INS1_16FlashAttnFwdSm80INS1_25CollectiveMainloopFwdSm80ILi4ELi1ELb0EN4cute5tupleIJNS5_1CILi128EEENS7_ILi80EEENS7_ILi64EEEEEELi64ENS_10bfloat16_tEfNS_4arch4Sm80ELb1ELb0ELb1ELb1ELb0ELb0ELb1ELb1EEENS1_21CollectiveEpilogueFwdINS6_IJS8_SA_S9_EEENS6_IJNS7_ILi1EEESI_SI_EEESC_SE_Li128ELb1ELb1ELb1ELb0EEENS1_36VarlenDynamicPersistentTileSchedulerILi128ELi80ELi128ELi128ELb1ELb1ELb0ELb1ELb1ELb1EEEEEEEEEvNT_6ParamsE --------------------------
	.section	.text._ZN7cutlass13device_kernelIN5flash19enable_sm80_to_sm89INS1_16FlashAttnFwdSm80INS1_25CollectiveMainloopFwdSm80ILi4ELi1ELb0EN4cute5tupleIJNS5_1CILi128EEENS7_ILi80EEENS7_ILi64EEEEEELi64ENS_10bfloat16_tEfNS_4arch4Sm80ELb1ELb0ELb1ELb1ELb0ELb0ELb1ELb1EEENS1_21CollectiveEpilogueFwdINS6_IJS8_SA_S9_EEENS6_IJNS7_ILi1EEESI_SI_EEESC_SE_Li128ELb1ELb1ELb1ELb0EEENS1_36VarlenDynamicPersistentTileSchedulerILi128ELi80ELi128ELi128ELb1ELb1ELb0ELb1ELb1ELb1EEEEEEEEEvNT_6ParamsE,"ax",@progbits
	.align	128
.text._ZN7cutlass13device_kernelIN5flash19enable_sm80_to_sm89INS1_16FlashAttnFwdSm80INS1_25CollectiveMainloopFwdSm80ILi4ELi1ELb0EN4cute5tupleIJNS5_1CILi128EEENS7_ILi80EEENS7_ILi64EEEEEELi64ENS_10bfloat16_tEfNS_4arch4Sm80ELb1ELb0ELb1ELb1ELb0ELb0ELb1ELb1EEENS1_21CollectiveEpilogueFwdINS6_IJS8_SA_S9_EEENS6_IJNS7_ILi1EEESI_SI_EEESC_SE_Li128ELb1ELb1ELb1ELb0EEENS1_36VarlenDynamicPersistentTileSchedulerILi128ELi80ELi128ELi128ELb1ELb1ELb0ELb1ELb1ELb1EEEEEEEEEvNT_6ParamsE:
        .type           _ZN7cutlass13device_kernelIN5flash19enable_sm80_to_sm89INS1_16FlashAttnFwdSm80INS1_25CollectiveMainloopFwdSm80ILi4ELi1ELb0EN4cute5tupleIJNS5_1CILi128EEENS7_ILi80EEENS7_ILi64EEEEEELi64ENS_10bfloat16_tEfNS_4arch4Sm80ELb1ELb0ELb1ELb1ELb0ELb0ELb1ELb1EEENS1_21CollectiveEpilogueFwdINS6_IJS8_SA_S9_EEENS6_IJNS7_ILi1EEESI_SI_EEESC_SE_Li128ELb1ELb1ELb1ELb0EEENS1_36VarlenDynamicPersistentTileSchedulerILi128ELi80ELi128ELi128ELb1ELb1ELb0ELb1ELb1ELb1EEEEEEEEEvNT_6ParamsE,@function
        .size           _ZN7cutlass13device_kernelIN5flash19enable_sm80_to_sm89INS1_16FlashAttnFwdSm80INS1_25CollectiveMainloopFwdSm80ILi4ELi1ELb0EN4cute5tupleIJNS5_1CILi128EEENS7_ILi80EEENS7_ILi64EEEEEELi64ENS_10bfloat16_tEfNS_4arch4Sm80ELb1ELb0ELb1ELb1ELb0ELb0ELb1ELb1EEENS1_21CollectiveEpilogueFwdINS6_IJS8_SA_S9_EEENS6_IJNS7_ILi1EEESI_SI_EEESC_SE_Li128ELb1ELb1ELb1ELb0EEENS1_36VarlenDynamicPersistentTileSchedulerILi128ELi80ELi128ELi128ELb1ELb1ELb0ELb1ELb1ELb1EEEEEEEEEvNT_6ParamsE,(.L_x_16 - _ZN7cutlass13device_kernelIN5flash19enable_sm80_to_sm89INS1_16FlashAttnFwdSm80INS1_25CollectiveMainloopFwdSm80ILi4ELi1ELb0EN4cute5tupleIJNS5_1CILi128EEENS7_ILi80EEENS7_ILi64EEEEEELi64ENS_10bfloat16_tEfNS_4arch4Sm80ELb1ELb0ELb1ELb1ELb0ELb0ELb1ELb1EEENS1_21CollectiveEpilogueFwdINS6_IJS8_SA_S9_EEENS6_IJNS7_ILi1EEESI_SI_EEESC_SE_Li128ELb1ELb1ELb1ELb0EEENS1_36VarlenDynamicPersistentTileSchedulerILi128ELi80ELi128ELi128ELb1ELb1ELb0ELb1ELb1ELb1EEEEEEEEEvNT_6ParamsE)
        .other          _ZN7cutlass13device_kernelIN5flash19enable_sm80_to_sm89INS1_16FlashAttnFwdSm80INS1_25CollectiveMainloopFwdSm80ILi4ELi1ELb0EN4cute5tupleIJNS5_1CILi128EEENS7_ILi80EEENS7_ILi64EEEEEELi64ENS_10bfloat16_tEfNS_4arch4Sm80ELb1ELb0ELb1ELb1ELb0ELb0ELb1ELb1EEENS1_21CollectiveEpilogueFwdINS6_IJS8_SA_S9_EEENS6_IJNS7_ILi1EEESI_SI_EEESC_SE_Li128ELb1ELb1ELb1ELb0EEENS1_36VarlenDynamicPersistentTileSchedulerILi128ELi80ELi128ELi128ELb1ELb1ELb0ELb1ELb1ELb1EEEEEEEEEvNT_6ParamsE,@"STO_CUDA_ENTRY STV_DEFAULT"
_ZN7cutlass13device_kernelIN5flash19enable_sm80_to_sm89INS1_16FlashAttnFwdSm80INS1_25CollectiveMainloopFwdSm80ILi4ELi1ELb0EN4cute5tupleIJNS5_1CILi128EEENS7_ILi80EEENS7_ILi64EEEEEELi64ENS_10bfloat16_tEfNS_4arch4Sm80ELb1ELb0ELb1ELb1ELb0ELb0ELb1ELb1EEENS1_21CollectiveEpilogueFwdINS6_IJS8_SA_S9_EEENS6_IJNS7_ILi1EEESI_SI_EEESC_SE_Li128ELb1ELb1ELb1ELb0EEENS1_36VarlenDynamicPersistentTileSchedulerILi128ELi80ELi128ELi128ELb1ELb1ELb0ELb1ELb1ELb1EEEEEEEEEvNT_6ParamsE:
[----:B------:R-:W-:Y:S01]  /*0000*/  LDC R1, c[0x0][0x28] ;  /* 0x00000a00ff017b82 */ /* 0x000fe20000000800 */
[----:B------:R-:W-:Y:S05]  /*0010*/  EXIT ;  /* 0x000000000000794d */ /* 0x000fea0003800000 */
.L_x_7:
        /* <DEDUP_REMOVED lines=14> */
.L_x_16:


//--------------------- .text._ZN7cutlass13device_kernelIN5flash19enable_sm80_to_sm89INS1_16FlashAttnFwdSm80INS1_25CollectiveMainloopFwdSm80ILi4ELi1ELb0EN4cute5tupleIJNS5_1CILi128EEENS7_ILi80EEENS7_ILi64EEEEEELi64ENS_10bfloat16_tEfNS_4arch4Sm80ELb1ELb0ELb1ELb1ELb0ELb1ELb1ELb1EEENS1_21CollectiveEpilogueFwdINS6_IJS8_SA_S9_EEENS6_IJNS7_ILi1EEESI_SI_EEESC_SE_Li128ELb1ELb1ELb1ELb0EEENS1_36VarlenDynamicPersistentTileSchedulerILi128ELi80ELi128ELi128ELb1ELb1ELb0ELb1ELb1ELb1EEEEEEEEEvNT_6ParamsE --------------------------
	.section	.text._ZN7cutlass13device_kernelIN5flash19enable_sm80_to_sm89INS1_16FlashAttnFwdSm80INS1_25CollectiveMainloopFwdSm80ILi4ELi1ELb0EN4cute5tupleIJNS5_1CILi128EEENS7_ILi80EEENS7_ILi64EEEEEELi64ENS_10bfloat16_tEfNS_4arch4Sm80ELb1ELb0ELb1ELb1ELb0ELb1ELb1ELb1EEENS1_21CollectiveEpilogueFwdINS6_IJS8_SA_S9_EEENS6_IJNS7_ILi1EEESI_SI_EEESC_SE_Li128ELb1ELb1ELb1ELb0EEENS1_36VarlenDynamicPersistentTileSchedulerILi128ELi80ELi128ELi128ELb1ELb1ELb0ELb1ELb1ELb1EEEEEEEEEvNT_6ParamsE,"ax",@progbits
	.align	128
.text._ZN7cutlass13device_kernelIN5flash19enable_sm80_to_sm89INS1_16FlashAttnFwdSm80INS1_25CollectiveMainloopFwdSm80ILi4ELi1ELb0EN4cute5tupleIJNS5_1CILi128EEENS7_ILi80EEENS7_ILi64EEEEEELi64ENS_10bfloat16_tEfNS_4arch4Sm80ELb1ELb0ELb1ELb1ELb0ELb1ELb1ELb1EEENS1_21CollectiveEpilogueFwdINS6_IJS8_SA_S9_EEENS6_IJNS7_ILi1EEESI_SI_EEESC_SE_Li128ELb1ELb1ELb1ELb0EEENS1_36VarlenDynamicPersistentTileSchedulerILi128ELi80ELi128ELi128ELb1ELb1ELb0ELb1ELb1ELb1EEEEEEEEEvNT_6ParamsE:
        .type           _ZN7cutlass13device_kernelIN5flash19enable_sm80_to_sm89INS1_16FlashAttnFwdSm80INS1_25CollectiveMainloopFwdSm80ILi4ELi1ELb0EN4cute5tupleIJNS5_1CILi128EEENS7_ILi80EEENS7_ILi64EEEEEELi64ENS_10bfloat16_tEfNS_4arch4Sm80ELb1ELb0ELb1ELb1ELb0ELb1ELb1ELb1EEENS1_21CollectiveEpilogueFwdINS6_IJS8_SA_S9_EEENS6_IJNS7_ILi1EEESI_SI_EEESC_SE_Li128ELb1ELb1ELb1ELb0EEENS1_36VarlenDynamicPersistentTileSchedulerILi128ELi80ELi128ELi128ELb1ELb1ELb0ELb1ELb1ELb1EEEEEEEEEvNT_6ParamsE,@function
        .size           _ZN7cutlass13device_kernelIN5flash19enable_sm80_to_sm89INS1_16FlashAttnFwdSm80INS1_25CollectiveMainloopFwdSm80ILi4ELi1ELb0EN4cute5tupleIJNS5_1CILi128EEENS7_ILi80EEENS7_ILi64EEEEEELi64ENS_10bfloat16_tEfNS_4arch4Sm80ELb1ELb0ELb1ELb1ELb0ELb1ELb1ELb1EEENS1_21CollectiveEpilogueFwdINS6_IJS8_SA_S9_EEENS6_IJNS7_ILi1EEESI_SI_EEESC_SE_Li128ELb1ELb1ELb1ELb0EEENS1_36VarlenDynamicPersistentTileSchedulerILi128ELi80ELi128ELi128ELb1ELb1ELb0ELb1ELb1ELb1EEEEEEEEEvNT_6ParamsE,(.L_x_17 - _ZN7cutlass13device_kernelIN5flash19enable_sm80_to_sm89INS1_16FlashAttnFwdSm80INS1_25CollectiveMainloopFwdSm80ILi4ELi1ELb0EN4cute5tupleIJNS5_1CILi128EEENS7_ILi80EEENS7_ILi64EEEEEELi64ENS_10bfloat16_tEfNS_4arch4Sm80ELb1ELb0ELb1ELb1ELb0ELb1ELb1ELb1EEENS1_21CollectiveEpilogueFwdINS6_IJS8_SA_S9_EEENS6_IJNS7_ILi1EEESI_SI_EEESC_SE_Li128ELb1ELb1ELb1ELb0EEENS1_36VarlenDynamicPersistentTileSchedulerILi128ELi80ELi128ELi128ELb1ELb1ELb0ELb1ELb1ELb1EEEEEEEEEvNT_6ParamsE)
        .other          _ZN7cutlass13device_kernelIN5flash19enable_sm80_to_sm89INS1_16FlashAttnFwdSm80INS1_25CollectiveMainloopFwdSm80ILi4ELi1ELb0EN4cute5tupleIJNS5_1CILi128EEENS7_ILi80EEENS7_ILi64EEEEEELi64ENS_10bfloat16_tEfNS_4arch4Sm80ELb1ELb0ELb1ELb1ELb0ELb1ELb1ELb1EEENS1_21CollectiveEpilogueFwdINS6_IJS8_SA_S9_EEENS6_IJNS7_ILi1EEESI_SI_EEESC_SE_Li128ELb1ELb1ELb1ELb0EEENS1_36VarlenDynamicPersistentTileSchedulerILi128ELi80ELi128ELi128ELb1ELb1ELb0ELb1ELb1ELb1EEEEEEEEEvNT_6ParamsE,@"STO_CUDA_ENTRY STV_DEFAULT"
_ZN7cutlass13device_kernelIN5flash19enable_sm80_to_sm89INS1_16FlashAttnFwdSm80INS1_25CollectiveMainloopFwdSm80ILi4ELi1ELb0EN4cute5tupleIJNS5_1CILi128EEENS7_ILi80EEENS7_ILi64EEEEEELi64ENS_10bfloat16_tEfNS_4arch4Sm80ELb1ELb0ELb1ELb1ELb0ELb1ELb1ELb1EEENS1_21CollectiveEpilogueFwdINS6_IJS8_SA_S9_EEENS6_IJNS7_ILi1EEESI_SI_EEESC_SE_Li128ELb1ELb1ELb1ELb0EEENS1_36VarlenDynamicPersistentTileSchedulerILi128ELi80ELi128ELi128ELb1ELb1ELb0ELb1ELb1ELb1EEEEEEEEEvNT_6ParamsE:
[----:B------:R-:W-:Y:S01]  /*0000*/  LDC R1, c[0x0][0x28] ;  /* 0x00000a00ff017b82 */ /* 0x000fe20000000800 */
[----:B------:R-:W-:Y:S05]  /*0010*/  EXIT ;  /* 0x000000000000794d */ /* 0x000fea0003800000 */
.L_x_8:
        /* <DEDUP_REMOVED lines=14> */
.L_x_17:


//--------------------- .nv.shared.reserved.0     --------------------------
	.section	.nv.shared.reserved.0,"aw",@nobits
	.weak		__nv_reservedSMEM_offset_0_alias
	.size		__nv_reservedSMEM_offset_0_alias, 0, 0
	.other		__nv_reservedSMEM_offset_0_alias,@"STO_CUDA_RESERVED_SHARED STV_DEFAULT"
__nv_reservedSMEM_offset_0_alias:
	.zero		0


//--------------------- .nv.global                --------------------------
	.section	.nv.global,"aw",@nobits
.nv.global:
	.type		_ZN79_INTERNAL_b13ec3a6_43_flash_fwd_hdim64_bf16_split_softcap_sm80_cu_3fbc093a_35424cute1_E,@object
	.size		_ZN79_INTERNAL_b13ec3a6_43_flash_fwd_hdim64_bf16_split_softcap_sm80_cu_3fbc093a_35424cute1_E,(_ZN79_INTERNAL_b13ec3a6_43_flash_fwd_hdim64_bf16_split_softcap_sm80_cu_3fbc093a_35424cuda3std3__45__cpo6cbeginE - _ZN79_INTERNAL_b13ec3a6_43_flash_fwd_hdim64_bf16_split_softcap_sm80_cu_3fbc093a_35424cute1_E)
_ZN79_INTERNAL_b13ec3a6_43_flash_fwd_hdim64_bf16_split_softcap_sm80_cu_3fbc093a_35424cute1_E:
	.zero		1
	.type		_ZN79_INTERNAL_b13ec3a6_43_flash_fwd_hdim64_bf16_split_softcap_sm80_cu_3fbc093a_35424cuda3std3__45__cpo6cbeginE,@object
	.size		_ZN79_INTERNAL_b13ec3a6_43_flash_fwd_hdim64_bf16_split_softcap_sm80_cu_3fbc093a_35424cuda3std3__45__cpo6cbeginE,(_ZN79_INTERNAL_b13ec3a6_43_flash_fwd_hdim64_bf16_split_softcap_sm80_cu_3fbc093a_35424cuda3std3__48in_placeE - _ZN79_INTERNAL_b13ec3a6_43_flash_fwd_hdim64_bf16_split_softcap_sm80_cu_3fbc093a_35424cuda3std3__45__cpo6cbeginE)
_ZN79_INTERNAL_b13ec3a6_43_flash_fwd_hdim64_bf16_split_softcap_sm80_cu_3fbc093a_35424cuda3std3__45__cpo6cbeginE:
	.zero		1
	.type		_ZN79_INTERNAL_b13ec3a6_43_flash_fwd_hdim64_bf16_split_softcap_sm80_cu_3fbc093a_35424cuda3std3__48in_placeE,@object
	.size		_ZN79_INTERNAL_b13ec3a6_43_flash_fwd_hdim64_bf16_split_softcap_sm80_cu_3fbc093a_35424cuda3std3__48in_placeE,(_ZN79_INTERNAL_b13ec3a6_43_flash_fwd_hdim64_bf16_split_softcap_sm80_cu_3fbc093a_35424cuda3std6ranges3__45__cpo9iter_moveE - _ZN79_INTERNAL_b13ec3a6_43_flash_fwd_hdim64_bf16_split_softcap_sm80_cu_3fbc093a_35424cuda3std3__48in_placeE)
_ZN79_INTERNAL_b13ec3a6_43_flash_fwd_hdim64_bf16_split_softcap_sm80_cu_3fbc093a_35424cuda3std3__48in_placeE:
	.zero		1
	.type		_ZN79_INTERNAL_b13ec3a6_43_flash_fwd_hdim64_bf16_split_softcap_sm80_cu_3fbc093a_35424cuda3std6ranges3__45__cpo9iter_moveE,@object
	.size		_ZN79_INTERNAL_b13ec3a6_43_flash_fwd_hdim64_bf16_split_softcap_sm80_cu_3fbc093a_35424cuda3std6ranges3__45__cpo9iter_moveE,(_ZN79_INTERNAL_b13ec3a6_43_flash_fwd_hdim64_bf16_split_softcap_sm80_cu_3fbc093a_35424cuda3std3__45__cpo5beginE - _ZN79_INTERNAL_b13ec3a6_43_flash_fwd_hdim64_bf16_split_softcap_sm80_cu_3fbc093a_35424cuda3std6ranges3__45__cpo9iter_moveE)
_ZN79_INTERNAL_b13ec3a6_43_flash_fwd_hdim64_bf16_split_softcap_sm80_cu_3fbc093a_35424cuda3std6ranges3__45__cpo9iter_moveE:
	.zero		1
	.type		_ZN79_INTERNAL_b13ec3a6_43_flash_fwd_hdim64_bf16_split_softcap_sm80_cu_3fbc093a_35424cuda3std3__45__cpo5beginE,@object
	.size		_ZN79_INTERNAL_b13ec3a6_43_flash_fwd_hdim64_bf16_split_softcap_sm80_cu_3fbc093a_35424cuda3std3__45__cpo5beginE,(_ZN79_INTERNAL_b13ec3a6_43_flash_fwd_hdim64_bf16_split_softcap_sm80_cu_3fbc093a_35424cuda3std3__481_GLOBAL__N__b13ec3a6_43_flash_fwd_hdim64_bf16_split_softcap_sm80_cu_3fbc093a_35426ignoreE - _ZN79_INTERNAL_b13ec3a6_43_flash_fwd_hdim64_bf16_split_softcap_sm80_cu_3fbc093a_35424cuda3std3__45__cpo5beginE)
_ZN79_INTERNAL_b13ec3a6_43_flash_fwd_hdim64_bf16_split_softcap_sm80_cu_3fbc093a_35424cuda3std3__45__cpo5beginE:
	.zero		1
	.type		_ZN79_INTERNAL_b13ec3a6_43_flash_fwd_hdim64_bf16_split_softcap_sm80_cu_3fbc093a_35424cuda3std3__481_GLOBAL__N__b13ec3a6_43_flash_fwd_hdim64_bf16_split_softcap_sm80_cu_3fbc093a_35426ignoreE,@object
	.size		_ZN79_INTERNAL_b13ec3a6_43_flash_fwd_hdim64_bf16_split_softcap_sm80_cu_3fbc093a_35424cuda3std3__481_GLOBAL__N__b13ec3a6_43_flash_fwd_hdim64_bf16_split_softcap_sm80_cu_3fbc093a_35426ignoreE,(_ZN79_INTERNAL_b13ec3a6_43_flash_fwd_hdim64_bf16_split_softcap_sm80_cu_3fbc093a_35424cute7productE - _ZN79_INTERNAL_b13ec3a6_43_flash_fwd_hdim64_bf16_split_softcap_sm80_cu_3fbc093a_35424cuda3std3__481_GLOBAL__N__b13ec3a6_43_flash_fwd_hdim64_bf16_split_softcap_sm80_cu_3fbc093a_35426ignoreE)
_ZN79_INTERNAL_b13ec3a6_43_flash_fwd_hdim64_bf16_split_softcap_sm80_cu_3fbc093a_35424cuda3std3__481_GLOBAL__N__b13ec3a6_43_flash_fwd_hdim64_bf16_split_softcap_sm80_cu_3fbc093a_35426ignoreE:
	.zero		1
	.type		_ZN79_INTERNAL_b13ec3a6_43_flash_fwd_hdim64_bf16_split_softcap_sm80_cu_3fbc093a_35424cute7productE,@object
	.size		_ZN79_INTERNAL_b13ec3a6_43_flash_fwd_hdim64_bf16_split_softcap_sm80_cu_3fbc093a_35424cute7productE,(_ZN79_INTERNAL_b13ec3a6_43_flash_fwd_hdim64_bf16_split_softcap_sm80_cu_3fbc093a_35424cuda3std3__45__cpo3endE - _ZN79_INTERNAL_b13ec3a6_43_flash_fwd_hdim64_bf16_split_softcap_sm80_cu_3fbc093a_35424cute7productE)
_ZN79_INTERNAL_b13ec3a6_43_flash_fwd_hdim64_bf16_split_softcap_sm80_cu_3fbc093a_35424cute7productE:
	.zero		1
	.type		_ZN79_INTERNAL_b13ec3a6_43_flash_fwd_hdim64_bf16_split_softcap_sm80_cu_3fbc093a_35424cuda3std3__45__cpo3endE,@object
	.size		_ZN79_INTERNAL_b13ec3a6_43_flash_fwd_hdim64_bf16_split_softcap_sm80_cu_3fbc093a_35424cuda3std3__45__cpo3endE,(_ZN79_INTERNAL_b13ec3a6_43_flash_fwd_hdim64_bf16_split_softcap_sm80_cu_3fbc093a_35424cuda3std3__419piecewise_constructE - _ZN79_INTERNAL_b13ec3a6_43_flash_fwd_hdim64_bf16_split_softcap_sm80_cu_3fbc093a_35424cuda3std3__45__cpo3endE)
_ZN79_INTERNAL_b13ec3a6_43_flash_fwd_hdim64_bf16_split_softcap_sm80_cu_3fbc093a_35424cuda3std3__45__cpo3endE:
	.zero		1
	.type		_ZN79_INTERNAL_b13ec3a6_43_flash_fwd_hdim64_bf16_split_softcap_sm80_cu_3fbc093a_35424cuda3std3__419piecewise_constructE,@object
	.size		_ZN79_INTERNAL_b13ec3a6_43_flash_fwd_hdim64_bf16_split_softcap_sm80_cu_3fbc093a_35424cuda3std3__419piecewise_constructE,(_ZN79_INTERNAL_b13ec3a6_43_flash_fwd_hdim64_bf16_split_softcap_sm80_cu_3fbc093a_35424cuda3std3__45__cpo4cendE - _ZN79_INTERNAL_b13ec3a6_43_flash_fwd_hdim64_bf16_split_softcap_sm80_cu_3fbc093a_35424cuda3std3__419piecewise_constructE)
_ZN79_INTERNAL_b13ec3a6_43_flash_fwd_hdim64_bf16_split_softcap_sm80_cu_3fbc093a_35424cuda3std3__419piecewise_constructE:
	.zero		1
	.type		_ZN79_INTERNAL_b13ec3a6_43_flash_fwd_hdim64_bf16_split_softcap_sm80_cu_3fbc093a_35424cuda3std3__45__cpo4cendE,@object
	.size		_ZN79_INTERNAL_b13ec3a6_43_flash_fwd_hdim64_bf16_split_softcap_sm80_cu_3fbc093a_35424cuda3std3__45__cpo4cendE,(_ZN79_INTERNAL_b13ec3a6_43_flash_fwd_hdim64_bf16_split_softcap_sm80_cu_3fbc093a_35424cuda3std6ranges3__45__cpo4swapE - _ZN79_INTERNAL_b13ec3a6_43_flash_fwd_hdim64_bf16_split_softcap_sm80_cu_3fbc093a_35424cuda3std3__45__cpo4cendE)
_ZN79_INTERNAL_b13ec3a6_43_flash_fwd_hdim64_bf16_split_softcap_sm80_cu_3fbc093a_35424cuda3std3__45__cpo4cendE:
	.zero		1
	.type		_ZN79_INTERNAL_b13ec3a6_43_flash_fwd_hdim64_bf16_split_softcap_sm80_cu_3fbc093a_35424cuda3std6ranges3__45__cpo4swapE,@object
	.size		_ZN79_INTERNAL_b13ec3a6_43_flash_fwd_hdim64_bf16_split_softcap_sm80_cu_3fbc093a_35424cuda3std6ranges3__45__cpo4swapE,(.L_7 - _ZN79_INTERNAL_b13ec3a6_43_flash_fwd_hdim64_bf16_split_softcap_sm80_cu_3fbc093a_35424cuda3std6ranges3__45__cpo4swapE)
_ZN79_INTERNAL_b13ec3a6_43_flash_fwd_hdim64_bf16_split_softcap_sm80_cu_3fbc093a_35424cuda3std6ranges3__45__cpo4swapE:
	.zero		1
.L_7:


//--------------------- .nv.constant0._ZN7cutlass13device_kernelIN5flash19enable_sm80_to_sm89INS1_16FlashAttnFwdSm80INS1_25CollectiveMainloopFwdSm80ILi4ELi1ELb0EN4cute5tupleIJNS5_1CILi128EEENS7_ILi112EEENS7_ILi64EEEEEELi64ENS_10bfloat16_tEfNS_4arch4Sm80ELb0ELb0ELb1ELb0ELb0ELb0ELb1ELb1EEENS1_21CollectiveEpilogueFwdINS6_IJS8_SA_S9_EEENS6_IJNS7_ILi1EEESI_SI_EEESC_SE_Li128ELb0ELb1ELb1ELb0EEENS1_19SingleTileSchedulerILb0ELb1ELb1ELi128EEEEEEEEEvNT_6ParamsE --------------------------
	.section	.nv.constant0._ZN7cutlass13device_kernelIN5flash19enable_sm80_to_sm89INS1_16FlashAttnFwdSm80INS1_25CollectiveMainloopFwdSm80ILi4ELi1ELb0EN4cute5tupleIJNS5_1CILi128EEENS7_ILi112EEENS7_ILi64EEEEEELi64ENS_10bfloat16_tEfNS_4arch4Sm80ELb0ELb0ELb1ELb0ELb0ELb0ELb1ELb1EEENS1_21CollectiveEpilogueFwdINS6_IJS8_SA_S9_EEENS6_IJNS7_ILi1EEESI_SI_EEESC_SE_Li128ELb0ELb1ELb1ELb0EEENS1_19SingleTileSchedulerILb0ELb1ELb1ELi128EEEEEEEEEvNT_6ParamsE,"a",@progbits
	.sectionflags	@""
	.align	4
.nv.constant0._ZN7cutlass13device_kernelIN5flash19enable_sm80_to_sm89INS1_16FlashAttnFwdSm80INS1_25CollectiveMainloopFwdSm80ILi4ELi1ELb0EN4cute5tupleIJNS5_1CILi128EEENS7_ILi112EEENS7_ILi64EEEEEELi64ENS_10bfloat16_tEfNS_4arch4Sm80ELb0ELb0ELb1ELb0ELb0ELb0ELb1ELb1EEENS1_21CollectiveEpilogueFwdINS6_IJS8_SA_S9_EEENS6_IJNS7_ILi1EEESI_SI_EEESC_SE_Li128ELb0ELb1ELb1ELb0EEENS1_19SingleTileSchedulerILb0ELb1ELb1ELi128EEEEEEEEEvNT_6ParamsE:
	.zero		1576


//--------------------- .nv.constant0._ZN7cutlass13device_kernelIN5flash19enable_sm80_to_sm89INS1_16FlashAttnFwdSm80INS1_25CollectiveMainloopFwdSm80ILi4ELi1ELb0EN4cute5tupleIJNS5_1CILi128EEENS7_ILi80EEENS7_ILi64EEEEEELi64ENS_10bfloat16_tEfNS_4arch4Sm80ELb0ELb0ELb1ELb1ELb0ELb0ELb1ELb1EEENS1_21CollectiveEpilogueFwdINS6_IJS8_SA_S9_EEENS6_IJNS7_ILi1EEESI_SI_EEESC_SE_Li128ELb1ELb1ELb1ELb0EEENS1_36VarlenDynamicPersistentTileSchedulerILi128ELi80ELi128ELi128ELb1ELb1ELb0ELb0ELb1ELb1EEEEEEEEEvNT_6ParamsE --------------------------
	.section	.nv.constant0._ZN7cutlass13device_kernelIN5flash19enable_sm80_to_sm89INS1_16FlashAttnFwdSm80INS1_25CollectiveMainloopFwdSm80ILi4ELi1ELb0EN4cute5tupleIJNS5_1CILi128EEENS7_ILi80EEENS7_ILi64EEEEEELi64ENS_10bfloat16_tEfNS_4arch4Sm80ELb0ELb0ELb1ELb1ELb0ELb0ELb1ELb1EEENS1_21CollectiveEpilogueFwdINS6_IJS8_SA_S9_EEENS6_IJNS7_ILi1EEESI_SI_EEESC_SE_Li128ELb1ELb1ELb1ELb0EEENS1_36VarlenDynamicPersistentTileSchedulerILi128ELi80ELi128ELi128ELb1ELb1ELb0ELb0ELb1ELb1EEEEEEEEEvNT_6ParamsE,"a",@progbits
	.sectionflags	@""
	.align	4
.nv.constant0._ZN7cutlass13device_kernelIN5flash19enable_sm80_to_sm89INS1_16FlashAttnFwdSm80INS1_25CollectiveMainloopFwdSm80ILi4ELi1ELb0EN4cute5tupleIJNS5_1CILi128EEENS7_ILi80EEENS7_ILi64EEEEEELi64ENS_10bfloat16_tEfNS_4arch4Sm80ELb0ELb0ELb1ELb1ELb0ELb0ELb1ELb1EEENS1_21CollectiveEpilogueFwdINS6_IJS8_SA_S9_EEENS6_IJNS7_ILi1EEESI_SI_EEESC_SE_Li128ELb1ELb1ELb1ELb0EEENS1_36VarlenDynamicPersistentTileSchedulerILi128ELi80ELi128ELi128ELb1ELb1ELb0ELb0ELb1ELb1EEEEEEEEEvNT_6ParamsE:
	.zero		1608


//--------------------- .nv.constant0._ZN7cutlass13device_kernelIN5flash19enable_sm80_to_sm89INS1_16FlashAttnFwdSm80INS1_25CollectiveMainloopFwdSm80ILi4ELi1ELb0EN4cute5tupleIJNS5_1CILi128EEENS7_ILi80EEENS7_ILi64EEEEEELi64ENS_10bfloat16_tEfNS_4arch4Sm80ELb0ELb0ELb1ELb1ELb0ELb1ELb1ELb1EEENS1_21CollectiveEpilogueFwdINS6_IJS8_SA_S9_EEENS6_IJNS7_ILi1EEESI_SI_EEESC_SE_Li128ELb1ELb1ELb1ELb0EEENS1_36VarlenDynamicPersistentTileSchedulerILi128ELi80ELi128ELi128ELb1ELb1ELb0ELb0ELb1ELb1EEEEEEEEEvNT_6ParamsE --------------------------
	.section	.nv.constant0._ZN7cutlass13device_kernelIN5flash19enable_sm80_to_sm89INS1_16FlashAttnFwdSm80INS1_25CollectiveMainloopFwdSm80ILi4ELi1ELb0EN4cute5tupleIJNS5_1CILi128EEENS7_ILi80EEENS7_ILi64EEEEEELi64ENS_10bfloat16_tEfNS_4arch4Sm80ELb0ELb0ELb1ELb1ELb0ELb1ELb1ELb1EEENS1_21CollectiveEpilogueFwdINS6_IJS8_SA_S9_EEENS6_IJNS7_ILi1EEESI_SI_EEESC_SE_Li128ELb1ELb1ELb1ELb0EEENS1_36VarlenDynamicPersistentTileSchedulerILi128ELi80ELi128ELi128ELb1ELb1ELb0ELb0ELb1ELb1EEEEEEEEEvNT_6ParamsE,"a",@progbits
	.sectionflags	@""
	.align	4
.nv.constant0._ZN7cutlass13device_kernelIN5flash19enable_sm80_to_sm89INS1_16FlashAttnFwdSm80INS1_25CollectiveMainloopFwdSm80ILi4ELi1ELb0EN4cute5tupleIJNS5_1CILi128EEENS7_ILi80EEENS7_ILi64EEEEEELi64ENS_10bfloat16_tEfNS_4arch4Sm80ELb0ELb0ELb1ELb1ELb0ELb1ELb1ELb1EEENS1_21CollectiveEpilogueFwdINS6_IJS8_SA_S9_EEENS6_IJNS7_ILi1EEESI_SI_EEESC_SE_Li128ELb1ELb1ELb1ELb0EEENS1_36VarlenDynamicPersistentTileSchedulerILi128ELi80ELi128ELi128ELb1ELb1ELb0ELb0ELb1ELb1EEEEEEEEEvNT_6ParamsE:
	.zero		1608


//--------------------- .nv.constant0._ZN7cutlass13device_kernelIN5flash19enable_sm80_to_sm89INS1_16FlashAttnFwdSm80INS1_25CollectiveMainloopFwdSm80ILi4ELi1ELb0EN4cute5tupleIJNS5_1CILi128EEENS7_ILi96EEENS7_ILi64EEEEEELi64ENS_10bfloat16_tEfNS_4arch4Sm80ELb0ELb1ELb1ELb0ELb0ELb0ELb1ELb1EEENS1_21CollectiveEpilogueFwdINS6_IJS8_SA_S9_EEENS6_IJNS7_ILi1EEESI_SI_EEESC_SE_Li128ELb0ELb1ELb1ELb0EEENS1_19SingleTileSchedulerILb0ELb1ELb1ELi128EEEEEEEEEvNT_6ParamsE --------------------------
	.section	.nv.constant0._ZN7cutlass13device_kernelIN5flash19enable_sm80_to_sm89INS1_16FlashAttnFwdSm80INS1_25CollectiveMainloopFwdSm80ILi4ELi1ELb0EN4cute5tupleIJNS5_1CILi128EEENS7_ILi96EEENS7_ILi64EEEEEELi64ENS_10bfloat16_tEfNS_4arch4Sm80ELb0ELb1ELb1ELb0ELb0ELb0ELb1ELb1EEENS1_21CollectiveEpilogueFwdINS6_IJS8_SA_S9_EEENS6_IJNS7_ILi1EEESI_SI_EEESC_SE_Li128ELb0ELb1ELb1ELb0EEENS1_19SingleTileSchedulerILb0ELb1ELb1ELi128EEEEEEEEEvNT_6ParamsE,"a",@progbits
	.sectionflags	@""
	.align	4
.nv.constant0._ZN7cutlass13device_kernelIN5flash19enable_sm80_to_sm89INS1_16FlashAttnFwdSm80INS1_25CollectiveMainloopFwdSm80ILi4ELi1ELb0EN4cute5tupleIJNS5_1CILi128EEENS7_ILi96EEENS7_ILi64EEEEEELi64ENS_10bfloat16_tEfNS_4arch4Sm80ELb0ELb1ELb1ELb0ELb0ELb0ELb1ELb1EEENS1_21CollectiveEpilogueFwdINS6_IJS8_SA_S9_EEENS6_IJNS7_ILi1EEESI_SI_EEESC_SE_Li128ELb0ELb1ELb1ELb0EEENS1_19SingleTileSchedulerILb0ELb1ELb1ELi128EEEEEEEEEvNT_6ParamsE:
	.zero		1576


//--------------------- .nv.constant0._ZN7cutlass13device_kernelIN5flash19enable_sm80_to_sm89INS1_16FlashAttnFwdSm80INS1_25CollectiveMainloopFwdSm80ILi4ELi1ELb0EN4cute5tupleIJNS5_1CILi128EEENS7_ILi80EEENS7_ILi64EEEEEELi64ENS_10bfloat16_tEfNS_4arch4Sm80ELb0ELb1ELb1ELb1ELb0ELb0ELb1ELb1EEENS1_21CollectiveEpilogueFwdINS6_IJS8_SA_S9_EEENS6_IJNS7_ILi1EEESI_SI_EEESC_SE_Li128ELb1ELb1ELb1ELb0EEENS1_36VarlenDynamicPersistentTileSchedulerILi128ELi80ELi128ELi128ELb1ELb1ELb0ELb1ELb0ELb1EEEEEEEEEvNT_6ParamsE --------------------------
	.section	.nv.constant0._ZN7cutlass13device_kernelIN5flash19enable_sm80_to_sm89INS1_16FlashAttnFwdSm80INS1_25CollectiveMainloopFwdSm80ILi4ELi1ELb0EN4cute5tupleIJNS5_1CILi128EEENS7_ILi80EEENS7_ILi64EEEEEELi64ENS_10bfloat16_tEfNS_4arch4Sm80ELb0ELb1ELb1ELb1ELb0ELb0ELb1ELb1EEENS1_21CollectiveEpilogueFwdINS6_IJS8_SA_S9_EEENS6_IJNS7_ILi1EEESI_SI_EEESC_SE_Li128ELb1ELb1ELb1ELb0EEENS1_36VarlenDynamicPersistentTileSchedulerILi128ELi80ELi128ELi128ELb1ELb1ELb0ELb1ELb0ELb1EEEEEEEEEvNT_6ParamsE,"a",@progbits
	.sectionflags	@""
	.align	4
.nv.constant0._ZN7cutlass13device_kernelIN5flash19enable_sm80_to_sm89INS1_16FlashAttnFwdSm80INS1_25CollectiveMainloopFwdSm80ILi4ELi1ELb0EN4cute5tupleIJNS5_1CILi128EEENS7_ILi80EEENS7_ILi64EEEEEELi64ENS_10bfloat16_tEfNS_4arch4Sm80ELb0ELb1ELb1ELb1ELb0ELb0ELb1ELb1EEENS1_21CollectiveEpilogueFwdINS6_IJS8_SA_S9_EEENS6_IJNS7_ILi1EEESI_SI_EEESC_SE_Li128ELb1ELb1ELb1ELb0EEENS1_36VarlenDynamicPersistentTileSchedulerILi128ELi80ELi128ELi128ELb1ELb1ELb0ELb1ELb0ELb1EEEEEEEEEvNT_6ParamsE:
	.zero		1608


//--------------------- .nv.constant0._ZN7cutlass13device_kernelIN5flash19enable_sm80_to_sm89INS1_16FlashAttnFwdSm80INS1_25CollectiveMainloopFwdSm80ILi4ELi1ELb0EN4cute5tupleIJNS5_1CILi128EEENS7_ILi80EEENS7_ILi64EEEEEELi64ENS_10bfloat16_tEfNS_4arch4Sm80ELb0ELb1ELb1ELb1ELb0ELb1ELb1ELb1EEENS1_21CollectiveEpilogueFwdINS6_IJS8_SA_S9_EEENS6_IJNS7_ILi1EEESI_SI_EEESC_SE_Li128ELb1ELb1ELb1ELb0EEENS1_36VarlenDynamicPersistentTileSchedulerILi128ELi80ELi128ELi128ELb1ELb1ELb0ELb1ELb0ELb1EEEEEEEEEvNT_6ParamsE --------------------------
	.section	.nv.constant0._ZN7cutlass13device_kernelIN5flash19enable_sm80_to_sm89INS1_16FlashAttnFwdSm80INS1_25CollectiveMainloopFwdSm80ILi4ELi1ELb0EN4cute5tupleIJNS5_1CILi128EEENS7_ILi80EEENS7_ILi64EEEEEELi64ENS_10bfloat16_tEfNS_4arch4Sm80ELb0ELb1ELb1ELb1ELb0ELb1ELb1ELb1EEENS1_21CollectiveEpilogueFwdINS6_IJS8_SA_S9_EEENS6_IJNS7_ILi1EEESI_SI_EEESC_SE_Li128ELb1ELb1ELb1ELb0EEENS1_36VarlenDynamicPersistentTileSchedulerILi128ELi80ELi128ELi128ELb1ELb1ELb0ELb1ELb0ELb1EEEEEEEEEvNT_6ParamsE,"a",@progbits
	.sectionflags	@""
	.align	4
.nv.constant0._ZN7cutlass13device_kernelIN5flash19enable_sm80_to_sm89INS1_16FlashAttnFwdSm80INS1_25CollectiveMainloopFwdSm80ILi4ELi1ELb0EN4cute5tupleIJNS5_1CILi128EEENS7_ILi80EEENS7_ILi64EEEEEELi64ENS_10bfloat16_tEfNS_4arch4Sm80ELb0ELb1ELb1ELb1ELb0ELb1ELb1ELb1EEENS1_21CollectiveEpilogueFwdINS6_IJS8_SA_S9_EEENS6_IJNS7_ILi1EEESI_SI_EEESC_SE_Li128ELb1ELb1ELb1ELb0EEENS1_36VarlenDynamicPersistentTileSchedulerILi128ELi80ELi128ELi128ELb1ELb1ELb0ELb1ELb0ELb1EEEEEEEEEvNT_6ParamsE:
	.zero		1608


//--------------------- .nv.constant0._ZN7cutlass13device_kernelIN5flash19enable_sm80_to_sm89INS1_16FlashAttnFwdSm80INS1_25CollectiveMainloopFwdSm80ILi4ELi1ELb0EN4cute5tupleIJNS5_1CILi128EEENS7_ILi112EEENS7_ILi64EEEEEELi64ENS_10bfloat16_tEfNS_4arch4Sm80ELb1ELb0ELb1ELb0ELb0ELb0ELb1ELb1EEENS1_21CollectiveEpilogueFwdINS6_IJS8_SA_S9_EEENS6_IJNS7_ILi1EEESI_SI_EEESC_SE_Li128ELb0ELb1ELb1ELb0EEENS1_30DynamicPersistentTileSchedulerILi128ELi128ELb1ELb1ELb0EEEEEEEEEvNT_6ParamsE --------------------------
	.section	.nv.constant0._ZN7cutlass13device_kernelIN5flash19enable_sm80_to_sm89INS1_16FlashAttnFwdSm80INS1_25CollectiveMainloopFwdSm80ILi4ELi1ELb0EN4cute5tupleIJNS5_1CILi128EEENS7_ILi112EEENS7_ILi64EEEEEELi64ENS_10bfloat16_tEfNS_4arch4Sm80ELb1ELb0ELb1ELb0ELb0ELb0ELb1ELb1EEENS1_21CollectiveEpilogueFwdINS6_IJS8_SA_S9_EEENS6_IJNS7_ILi1EEESI_SI_EEESC_SE_Li128ELb0ELb1ELb1ELb0EEENS1_30DynamicPersistentTileSchedulerILi128ELi128ELb1ELb1ELb0EEEEEEEEEvNT_6ParamsE,"a",@progbits
	.sectionflags	@""
	.align	4
.nv.constant0._ZN7cutlass13device_kernelIN5flash19enable_sm80_to_sm89INS1_16FlashAttnFwdSm80INS1_25CollectiveMainloopFwdSm80ILi4ELi1ELb0EN4cute5tupleIJNS5_1CILi128EEENS7_ILi112EEENS7_ILi64EEEEEELi64ENS_10bfloat16_tEfNS_4arch4Sm80ELb1ELb0ELb1ELb0ELb0ELb0ELb1ELb1EEENS1_21CollectiveEpilogueFwdINS6_IJS8_SA_S9_EEENS6_IJNS7_ILi1EEESI_SI_EEESC_SE_Li128ELb0ELb1ELb1ELb0EEENS1_30DynamicPersistentTileSchedulerILi128ELi128ELb1ELb1ELb0EEEEEEEEEvNT_6ParamsE:
	.zero		1592


//--------------------- .nv.constant0._ZN7cutlass13device_kernelIN5flash19enable_sm80_to_sm89INS1_16FlashAttnFwdSm80INS1_25CollectiveMainloopFwdSm80ILi4ELi1ELb0EN4cute5tupleIJNS5_1CILi128EEENS7_ILi80EEENS7_ILi64EEEEEELi64ENS_10bfloat16_tEfNS_4arch4Sm80ELb1ELb0ELb1ELb1ELb0ELb0ELb1ELb1EEENS1_21CollectiveEpilogueFwdINS6_IJS8_SA_S9_EEENS6_IJNS7_ILi1EEESI_SI_EEESC_SE_Li128ELb1ELb1ELb1ELb0EEENS1_36VarlenDynamicPersistentTileSchedulerILi128ELi80ELi128ELi128ELb1ELb1ELb0ELb1ELb1ELb1EEEEEEEEEvNT_6ParamsE --------------------------
	.section	.nv.constant0._ZN7cutlass13device_kernelIN5flash19enable_sm80_to_sm89INS1_16FlashAttnFwdSm80INS1_25CollectiveMainloopFwdSm80ILi4ELi1ELb0EN4cute5tupleIJNS5_1CILi128EEENS7_ILi80EEENS7_ILi64EEEEEELi64ENS_10bfloat16_tEfNS_4arch4Sm80ELb1ELb0ELb1ELb1ELb0ELb0ELb1ELb1EEENS1_21CollectiveEpilogueFwdINS6_IJS8_SA_S9_EEENS6_IJNS7_ILi1EEESI_SI_EEESC_SE_Li128ELb1ELb1ELb1ELb0EEENS1_36VarlenDynamicPersistentTileSchedulerILi128ELi80ELi128ELi128ELb1ELb1ELb0ELb1ELb1ELb1EEEEEEEEEvNT_6ParamsE,"a",@progbits
	.sectionflags	@""
	.align	4
.nv.constant0._ZN7cutlass13device_kernelIN5flash19enable_sm80_to_sm89INS1_16FlashAttnFwdSm80INS1_25CollectiveMainloopFwdSm80ILi4ELi1ELb0EN4cute5tupleIJNS5_1CILi128EEENS7_ILi80EEENS7_ILi64EEEEEELi64ENS_10bfloat16_tEfNS_4arch4Sm80ELb1ELb0ELb1ELb1ELb0ELb0ELb1ELb1EEENS1_21CollectiveEpilogueFwdINS6_IJS8_SA_S9_EEENS6_IJNS7_ILi1EEESI_SI_EEESC_SE_Li128ELb1ELb1ELb1ELb0EEENS1_36VarlenDynamicPersistentTileSchedulerILi128ELi80ELi128ELi128ELb1ELb1ELb0ELb1ELb1ELb1EEEEEEEEEvNT_6ParamsE:
	.zero		1608


//--------------------- .nv.constant0._ZN7cutlass13device_kernelIN5flash19enable_sm80_to_sm89INS1_16FlashAttnFwdSm80INS1_25CollectiveMainloopFwdSm80ILi4ELi1ELb0EN4cute5tupleIJNS5_1CILi128EEENS7_ILi80EEENS7_ILi64EEEEEELi64ENS_10bfloat16_tEfNS_4arch4Sm80ELb1ELb0ELb1ELb1ELb0ELb1ELb1ELb1EEENS1_21CollectiveEpilogueFwdINS6_IJS8_SA_S9_EEENS6_IJNS7_ILi1EEESI_SI_EEESC_SE_Li128ELb1ELb1ELb1ELb0EEENS1_36VarlenDynamicPersistentTileSchedulerILi128ELi80ELi128ELi128ELb1ELb1ELb0ELb1ELb1ELb1EEEEEEEEEvNT_6ParamsE --------------------------
	.section	.nv.constant0._ZN7cutlass13device_kernelIN5flash19enable_sm80_to_sm89INS1_16FlashAttnFwdSm80INS1_25CollectiveMainloopFwdSm80ILi4ELi1ELb0EN4cute5tupleIJNS5_1CILi128EEENS7_ILi80EEENS7_ILi64EEEEEELi64ENS_10bfloat16_tEfNS_4arch4Sm80ELb1ELb0ELb1ELb1ELb0ELb1ELb1ELb1EEENS1_21CollectiveEpilogueFwdINS6_IJS8_SA_S9_EEENS6_IJNS7_ILi1EEESI_SI_EEESC_SE_Li128ELb1ELb1ELb1ELb0EEENS1_36VarlenDynamicPersistentTileSchedulerILi128ELi80ELi128ELi128ELb1ELb1ELb0ELb1ELb1ELb1EEEEEEEEEvNT_6ParamsE,"a",@progbits
	.sectionflags	@""
	.align	4
.nv.constant0._ZN7cutlass13device_kernelIN5flash19enable_sm80_to_sm89INS1_16FlashAttnFwdSm80INS1_25CollectiveMainloopFwdSm80ILi4ELi1ELb0EN4cute5tupleIJNS5_1CILi128EEENS7_ILi80EEENS7_ILi64EEEEEELi64ENS_10bfloat16_tEfNS_4arch4Sm80ELb1ELb0ELb1ELb1ELb0ELb1ELb1ELb1EEENS1_21CollectiveEpilogueFwdINS6_IJS8_SA_S9_EEENS6_IJNS7_ILi1EEESI_SI_EEESC_SE_Li128ELb1ELb1ELb1ELb0EEENS1_36VarlenDynamicPersistentTileSchedulerILi128ELi80ELi128ELi128ELb1ELb1ELb0ELb1ELb1ELb1EEEEEEEEEvNT_6ParamsE:
	.zero		1608


//--------------------- SYMBOLS --------------------------

	.type		.nv.reservedSmem.offset0,@object
	.size		.nv.reservedSmem.offset0,0x4
